def matmul_kernel(
    a_ptr,
    b_ptr,
    c_ptr,
    M,
    N,
    K,
    stride_am,
    stride_ak,
    stride_bk,
    stride_bn,
    stride_cm,
    stride_cn,
    BLOCK_M: tl.constexpr,
    BLOCK_N: tl.constexpr,
    BLOCK_K: tl.constexpr,
    GROUP_M: tl.constexpr,
):
    pid = tl.program_id(axis=0)
    num_pid_m = tl.cdiv(M, BLOCK_M)
    num_pid_n = tl.cdiv(N, BLOCK_N)
    num_pid_in_group = GROUP_M * num_pid_n
    group_id = pid // num_pid_in_group
    first_pid_m = group_id * GROUP_M
    group_size_m = min(num_pid_m - first_pid_m, GROUP_M)
    pid_m = first_pid_m + ((pid % num_pid_in_group) % group_size_m)
    pid_n = (pid % num_pid_in_group) // group_size_m

    offs_am = (pid_m * BLOCK_M + tl.arange(0, BLOCK_M)) % M
    offs_bn = (pid_n * BLOCK_N + tl.arange(0, BLOCK_N)) % N
    offs_k = tl.arange(0, BLOCK_K)
    a_ptrs = a_ptr + offs_am[:, None] * stride_am + offs_k[None, :] * stride_ak
    b_ptrs = b_ptr + offs_k[:, None] * stride_bk + offs_bn[None, :] * stride_bn

    acc = tl.zeros((BLOCK_M, BLOCK_N), dtype=tl.float32)
    for kk in range(0, tl.cdiv(K, BLOCK_K)):
        a = tl.load(a_ptrs, mask=offs_k[None, :] < K - kk * BLOCK_K, other=0.0)
        b = tl.load(b_ptrs, mask=offs_k[:, None] < K - kk * BLOCK_K, other=0.0)
        acc = tl.dot(a, b, acc)
        a_ptrs += BLOCK_K * stride_ak
        b_ptrs += BLOCK_K * stride_bk

    c = acc.to(c_ptr.dtype.element_ty)
    offs_cm = pid_m * BLOCK_M + tl.arange(0, BLOCK_M)
    offs_cn = pid_n * BLOCK_N + tl.arange(0, BLOCK_N)
    c_ptrs = c_ptr + offs_cm[:, None] * stride_cm + offs_cn[None, :] * stride_cn
    mask = (offs_cm[:, None] < M) & (offs_cn[None, :] < N)
    tl.store(c_ptrs, c, mask=mask)

# config = {"BLOCK_K": 64, "BLOCK_M": 512, "BLOCK_N": 64, "GROUP_M": 8, "arch": "sm_100", "dtype": "fp16", "num_ctas": 1, "num_stages": 3, "num_warps": 16}
# arch = sm_100


// ===== COMPILED SASS (sm_100a) =====

	.target	sm_100a

	.elftype	@"ET_EXEC"


//--------------------- .note.nv.tkinfo           --------------------------
	.section	.note.nv.tkinfo,"",@"SHT_NOTE"
	.sectionflags	@"SHF_NOTE_NV_TKINFO"
	.tkinfo
        /*0018*/ 	.word	0x00000081
        /*0030*/ 	.string	""
        /*0030*/ 	.string	"ptxas-blackwell"
        /*0030*/ 	.string	"Cuda compilation tools, release 12.9, V12.9.86"
        /*0030*/ 	.string	"Build cuda_12.9.r12.9/compiler.36037853_0"
        /*0030*/ 	.string	"-v  -suppress-debug-info  -lineinfo  -arch sm_100a "



//--------------------- .note.nv.cuver            --------------------------
	.section	.note.nv.cuver,"",@"SHT_NOTE"
	.sectionflags	@"SHF_NOTE_NV_CUVER"
        /*0018*/ 	.short	0x0001
        /*001a*/ 	.short	0x0064
        /*001c*/ 	.short	0x0001
        /*001e*/ 	.short	0x0000
        /*0020*/ 	.short	0x0001
        /*0022*/ 	.short	0x0000


//--------------------- .nv.info                  --------------------------
	.section	.nv.info,"",@"SHT_CUDA_INFO"
	.align	4


	//----- nvinfo : EIATTR_REGCOUNT
	.align		4
        /*0000*/ 	.byte	0x04, 0x2f
        /*0002*/ 	.short	(.L_1 - .L_0)
	.align		4
.L_0:
        /*0004*/ 	.word	index@(matmul_kernel)
        /*0008*/ 	.word	0x00000080


	//----- nvinfo : EIATTR_FRAME_SIZE
	.align		4
.L_1:
        /*000c*/ 	.byte	0x04, 0x11
        /*000e*/ 	.short	(.L_3 - .L_2)
	.align		4
.L_2:
        /*0010*/ 	.word	index@(matmul_kernel)
        /*0014*/ 	.word	0x000000b0


	//----- nvinfo : EIATTR_MIN_STACK_SIZE
	.align		4
.L_3:
        /*0018*/ 	.byte	0x04, 0x12
        /*001a*/ 	.short	(.L_5 - .L_4)
	.align		4
.L_4:
        /*001c*/ 	.word	index@(matmul_kernel)
        /*0020*/ 	.word	0x000000b0
.L_5:


//--------------------- .nv.info.matmul_kernel    --------------------------
	.section	.nv.info.matmul_kernel,"",@"SHT_CUDA_INFO"
	.sectionflags	@""
	.align	4


	//----- nvinfo : EIATTR_CUDA_API_VERSION
	.align		4
        /*0000*/ 	.byte	0x04, 0x37
        /*0002*/ 	.short	(.L_7 - .L_6)
.L_6:
        /*0004*/ 	.word	0x00000081


	//----- nvinfo : EIATTR_KPARAM_INFO
	.align		4
.L_7:
        /*0008*/ 	.byte	0x04, 0x17
        /*000a*/ 	.short	(.L_9 - .L_8)
.L_8:
        /*000c*/ 	.word	0x00000000
        /*0010*/ 	.short	0x000d
        /*0012*/ 	.short	0x0048
        /*0014*/ 	.byte	0x00, 0xf4, 0x21, 0x00


	//----- nvinfo : EIATTR_KPARAM_INFO
	.align		4
.L_9:
        /*0018*/ 	.byte	0x04, 0x17
        /*001a*/ 	.short	(.L_11 - .L_10)
.L_10:
        /*001c*/ 	.word	0x00000000
        /*0020*/ 	.short	0x000c
        /*0022*/ 	.short	0x0040
        /*0024*/ 	.byte	0x00, 0xf4, 0x21, 0x00


	//----- nvinfo : EIATTR_KPARAM_INFO
	.align		4
.L_11:
        /*0028*/ 	.byte	0x04, 0x17
        /*002a*/ 	.short	(.L_13 - .L_12)
.L_12:
        /*002c*/ 	.word	0x00000000
        /*0030*/ 	.short	0x000b
        /*0032*/ 	.short	0x0038
        /*0034*/ 	.byte	0x00, 0xf0, 0x11, 0x00


	//----- nvinfo : EIATTR_KPARAM_INFO
	.align		4
.L_13:
        /*0038*/ 	.byte	0x04, 0x17
        /*003a*/ 	.short	(.L_15 - .L_14)
.L_14:
        /*003c*/ 	.word	0x00000000
        /*0040*/ 	.short	0x000a
        /*0042*/ 	.short	0x0034
        /*0044*/ 	.byte	0x00, 0xf0, 0x11, 0x00


	//----- nvinfo : EIATTR_KPARAM_INFO
	.align		4
.L_15:
        /*0048*/ 	.byte	0x04, 0x17
        /*004a*/ 	.short	(.L_17 - .L_16)
.L_16:
        /*004c*/ 	.word	0x00000000
        /*0050*/ 	.short	0x0009
        /*0052*/ 	.short	0x0030
        /*0054*/ 	.byte	0x00, 0xf0, 0x11, 0x00


	//----- nvinfo : EIATTR_KPARAM_INFO
	.align		4
.L_17:
        /*0058*/ 	.byte	0x04, 0x17
        /*005a*/ 	.short	(.L_19 - .L_18)
.L_18:
        /*005c*/ 	.word	0x00000000
        /*0060*/ 	.short	0x0008
        /*0062*/ 	.short	0x002c
        /*0064*/ 	.byte	0x00, 0xf0, 0x11, 0x00


	//----- nvinfo : EIATTR_KPARAM_INFO
	.align		4
.L_19:
        /*0068*/ 	.byte	0x04, 0x17
        /*006a*/ 	.short	(.L_21 - .L_20)
.L_20:
        /*006c*/ 	.word	0x00000000
        /*0070*/ 	.short	0x0007
        /*0072*/ 	.short	0x0028
        /*0074*/ 	.byte	0x00, 0xf0, 0x11, 0x00


	//----- nvinfo : EIATTR_KPARAM_INFO
	.align		4
.L_21:
        /*0078*/ 	.byte	0x04, 0x17
        /*007a*/ 	.short	(.L_23 - .L_22)
.L_22:
        /*007c*/ 	.word	0x00000000
        /*0080*/ 	.short	0x0006
        /*0082*/ 	.short	0x0024
        /*0084*/ 	.byte	0x00, 0xf0, 0x11, 0x00


	//----- nvinfo : EIATTR_KPARAM_INFO
	.align		4
.L_23:
        /*0088*/ 	.byte	0x04, 0x17
        /*008a*/ 	.short	(.L_25 - .L_24)
.L_24:
        /*008c*/ 	.word	0x00000000
        /*0090*/ 	.short	0x0005
        /*0092*/ 	.short	0x0020
        /*0094*/ 	.byte	0x00, 0xf0, 0x11, 0x00


	//----- nvinfo : EIATTR_KPARAM_INFO
	.align		4
.L_25:
        /*0098*/ 	.byte	0x04, 0x17
        /*009a*/ 	.short	(.L_27 - .L_26)
.L_26:
        /*009c*/ 	.word	0x00000000
        /*00a0*/ 	.short	0x0004
        /*00a2*/ 	.short	0x001c
        /*00a4*/ 	.byte	0x00, 0xf0, 0x11, 0x00


	//----- nvinfo : EIATTR_KPARAM_INFO
	.align		4
.L_27:
        /*00a8*/ 	.byte	0x04, 0x17
        /*00aa*/ 	.short	(.L_29 - .L_28)
.L_28:
        /*00ac*/ 	.word	0x00000000
        /*00b0*/ 	.short	0x0003
        /*00b2*/ 	.short	0x0018
        /*00b4*/ 	.byte	0x00, 0xf0, 0x11, 0x00


	//----- nvinfo : EIATTR_KPARAM_INFO
	.align		4
.L_29:
        /*00b8*/ 	.byte	0x04, 0x17
        /*00ba*/ 	.short	(.L_31 - .L_30)
.L_30:
        /*00bc*/ 	.word	0x00000000
        /*00c0*/ 	.short	0x0002
        /*00c2*/ 	.short	0x0010
        /*00c4*/ 	.byte	0x00, 0xf4, 0x21, 0x00


	//----- nvinfo : EIATTR_KPARAM_INFO
	.align		4
.L_31:
        /*00c8*/ 	.byte	0x04, 0x17
        /*00ca*/ 	.short	(.L_33 - .L_32)
.L_32:
        /*00cc*/ 	.word	0x00000000
        /*00d0*/ 	.short	0x0001
        /*00d2*/ 	.short	0x0008
        /*00d4*/ 	.byte	0x00, 0xf4, 0x21, 0x00


	//----- nvinfo : EIATTR_KPARAM_INFO
	.align		4
.L_33:
        /*00d8*/ 	.byte	0x04, 0x17
        /*00da*/ 	.short	(.L_35 - .L_34)
.L_34:
        /*00dc*/ 	.word	0x00000000
        /*00e0*/ 	.short	0x0000
        /*00e2*/ 	.short	0x0000
        /*00e4*/ 	.byte	0x00, 0xf4, 0x21, 0x00


	//----- nvinfo : EIATTR_SPARSE_MMA_MASK
	.align		4
.L_35:
        /*00e8*/ 	.byte	0x03, 0x50
        /*00ea*/ 	.short	0x0000


	//----- nvinfo : EIATTR_MAXREG_COUNT
	.align		4
        /*00ec*/ 	.byte	0x03, 0x1b
        /*00ee*/ 	.short	0x0080


	//----- nvinfo : EIATTR_NUM_BARRIERS
	.align		4
        /*00f0*/ 	.byte	0x02, 0x4c
        /*00f2*/ 	.byte	0x01
	.zero		1


	//----- nvinfo : EIATTR_ANNOTATIONS
	.align		4
        /*00f4*/ 	.byte	0x04, 0x55
        /*00f6*/ 	.short	(.L_37 - .L_36)


	//   ....[0]....
.L_36:
        /*00f8*/ 	.word	0x00000001
        /*00fc*/ 	.byte	0x00, 0x06, 0x00, 0x00, 0x01, 0x00, 0x00, 0x00, 0x10, 0x06, 0x00, 0x00, 0x01, 0x00, 0x00, 0x00
        /* <DEDUP_REMOVED lines=39> */
        /*037c*/ 	.byte	0xe0, 0x43, 0x00, 0x00, 0x01, 0x00, 0x00, 0x00, 0x30, 0x44, 0x00, 0x00


	//----- nvinfo : EIATTR_VRC_CTA_INIT_COUNT
	.align		4
.L_37:
        /*0388*/ 	.byte	0x02, 0x4a
	.zero		1
	.zero		1


	//----- nvinfo : EIATTR_EXIT_INSTR_OFFSETS
	.align		4
        /*038c*/ 	.byte	0x04, 0x1c
        /*038e*/ 	.short	(.L_39 - .L_38)


	//   ....[0]....
.L_38:
        /*0390*/ 	.word	0x000060c0


	//   ....[1]....
        /*0394*/ 	.word	0x000060f0


	//----- nvinfo : EIATTR_REQNTID
	.align		4
.L_39:
        /*0398*/ 	.byte	0x04, 0x10
        /*039a*/ 	.short	(.L_41 - .L_40)
.L_40:
        /*039c*/ 	.word	0x00000200
        /*03a0*/ 	.word	0x00000001
        /*03a4*/ 	.word	0x00000001


	//----- nvinfo : EIATTR_CBANK_PARAM_SIZE
	.align		4
.L_41:
        /*03a8*/ 	.byte	0x03, 0x19
        /*03aa*/ 	.short	0x0050


	//----- nvinfo : EIATTR_PARAM_CBANK
	.align		4
        /*03ac*/ 	.byte	0x04, 0x0a
        /*03ae*/ 	.short	(.L_43 - .L_42)
	.align		4
.L_42:
        /*03b0*/ 	.word	index@(.nv.constant0.matmul_kernel)
        /*03b4*/ 	.short	0x0380
        /*03b6*/ 	.short	0x0050


	//----- nvinfo : EIATTR_SW_WAR
	.align		4
.L_43:
        /*03b8*/ 	.byte	0x04, 0x36
        /*03ba*/ 	.short	(.L_45 - .L_44)
.L_44:
        /*03bc*/ 	.word	0x00000008
.L_45:


//--------------------- .nv.compat                --------------------------
	.section	.nv.compat,"",@"SHT_CUDA_COMPAT_INFO"
	.align	4
        /*0000*/ 	.byte	0x02, 0x02, 0x01, 0x00, 0x02, 0x05, 0x05, 0x00, 0x02, 0x03, 0x00, 0x00, 0x02, 0x06, 0x01, 0x00


//--------------------- .nv.callgraph             --------------------------
	.section	.nv.callgraph,"",@"SHT_CUDA_CALLGRAPH"
	.align	4
	.sectionentsize	8
	.align		4
        /*0000*/ 	.word	0x00000000
	.align		4
        /*0004*/ 	.word	0xffffffff
	.align		4
        /*0008*/ 	.word	0x00000000
	.align		4
        /*000c*/ 	.word	0xfffffffe
	.align		4
        /*0010*/ 	.word	0x00000000
	.align		4
        /*0014*/ 	.word	0xfffffffd
	.align		4
        /*0018*/ 	.word	0x00000000
	.align		4
        /*001c*/ 	.word	0xfffffffc


//--------------------- .text.matmul_kernel       --------------------------
	.section	.text.matmul_kernel,"ax",@progbits
	.align	128
        .global         matmul_kernel
        .type           matmul_kernel,@function
        .size           matmul_kernel,(.L_x_3 - matmul_kernel)
        .other          matmul_kernel,@"STO_CUDA_ENTRY STV_DEFAULT"
matmul_kernel:
.text.matmul_kernel:
[----:B------:R-:W0:Y:S08]  /*0000*/  LDC R1, c[0x0][0x37c] ;  /* 0x0000df00ff017b82 */ /* 0x000e300000000800 */
[----:B------:R-:W1:Y:S01]  /*0010*/  LDC.64 R12, c[0x0][0x398] ;  /* 0x0000e600ff0c7b82 */ /* 0x000e620000000a00 */
[----:B------:R-:W2:Y:S01]  /*0020*/  S2R R5, SR_CTAID.X ;  /* 0x0000000000057919 */ /* 0x000ea20000002500 */
[----:B------:R-:W3:Y:S01]  /*0030*/  LDCU UR4, c[0x0][0x3a0] ;  /* 0x00007400ff0477ac */ /* 0x000ee20008000800 */
[----:B0-----:R-:W-:Y:S01]  /*0040*/  VIADD R1, R1, 0xffffff50 ;  /* 0xffffff5001017836 */ /* 0x001fe20000000000 */
[----:B------:R-:W-:-:S02]  /*0050*/  CS2R R112, SRZ ;  /* 0x0000000000707805 */ /* 0x000fc4000001ff00 */
[----:B------:R-:W-:Y:S02]  /*0060*/  CS2R R114, SRZ ;  /* 0x0000000000727805 */ /* 0x000fe4000001ff00 */
[----:B------:R-:W-:Y:S02]  /*0070*/  CS2R R16, SRZ ;  /* 0x0000000000107805 */ /* 0x000fe4000001ff00 */
[----:B------:R-:W-:Y:S02]  /*0080*/  CS2R R18, SRZ ;  /* 0x0000000000127805 */ /* 0x000fe4000001ff00 */
[----:B------:R-:W-:Y:S02]  /*0090*/  CS2R R84, SRZ ;  /* 0x0000000000547805 */ /* 0x000fe4000001ff00 */
[----:B------:R-:W-:Y:S02]  /*00a0*/  CS2R R86, SRZ ;  /* 0x0000000000567805 */ /* 0x000fe4000001ff00 */
[----:B------:R-:W-:-:S02]  /*00b0*/  CS2R R40, SRZ ;  /* 0x0000000000287805 */ /* 0x000fc4000001ff00 */
[----:B------:R-:W-:Y:S02]  /*00c0*/  CS2R R42, SRZ ;  /* 0x00000000002a7805 */ /* 0x000fe4000001ff00 */
[----:B------:R-:W-:Y:S02]  /*00d0*/  CS2R R80, SRZ ;  /* 0x0000000000507805 */ /* 0x000fe4000001ff00 */
[----:B------:R-:W-:Y:S02]  /*00e0*/  CS2R R82, SRZ ;  /* 0x0000000000527805 */ /* 0x000fe4000001ff00 */
[----:B------:R-:W-:Y:S02]  /*00f0*/  CS2R R44, SRZ ;  /* 0x00000000002c7805 */ /* 0x000fe4000001ff00 */
[----:B------:R-:W-:Y:S02]  /*0100*/  CS2R R46, SRZ ;  /* 0x00000000002e7805 */ /* 0x000fe4000001ff00 */
[----:B------:R-:W-:-:S02]  /*0110*/  CS2R R76, SRZ ;  /* 0x00000000004c7805 */ /* 0x000fc4000001ff00 */
[----:B------:R-:W-:Y:S01]  /*0120*/  CS2R R78, SRZ ;  /* 0x00000000004e7805 */ /* 0x000fe2000001ff00 */
[----:B------:R-:W0:Y:S01]  /*0130*/  LDCU.64 UR8, c[0x0][0x358] ;  /* 0x00006b00ff0877ac */ /* 0x000e220008000a00 */
[----:B---3--:R-:W-:Y:S01]  /*0140*/  UIADD3 UR4, UPT, UPT, UR4, 0x3f, URZ ;  /* 0x0000003f04047890 */ /* 0x008fe2000fffe0ff */
[----:B-1----:R-:W-:-:S03]  /*0150*/  VIADD R0, R13, 0x3f ;  /* 0x0000003f0d007836 */ /* 0x002fc60000000000 */
[----:B------:R-:W-:Y:S02]  /*0160*/  UISETP.GE.AND UP0, UPT, UR4, 0x40, UPT ;  /* 0x000000400400788c */ /* 0x000fe4000bf06270 */
[----:B------:R-:W-:-:S04]  /*0170*/  SHF.R.S32.HI R3, RZ, 0x1f, R0 ;  /* 0x0000001fff037819 */ /* 0x000fc80000011400 */
[----:B------:R-:W-:Y:S02]  /*0180*/  LEA.HI R3, R3, R0, RZ, 0x6 ;  /* 0x0000000003037211 */ /* 0x000fe400078f30ff */
[----:B--2---:R-:W-:Y:S02]  /*0190*/  IABS R8, R5 ;  /* 0x0000000500087213 */ /* 0x004fe40000000000 */
[----:B------:R-:W-:-:S05]  /*01a0*/  SHF.R.S32.HI R3, RZ, 0x6, R3 ;  /* 0x00000006ff037819 */ /* 0x000fca0000011403 */
[----:B------:R-:W-:-:S05]  /*01b0*/  IMAD.SHL.U32 R4, R3, 0x8, RZ ;  /* 0x0000000803047824 */ /* 0x000fca00078e00ff */
[-C--:B------:R-:W-:Y:S02]  /*01c0*/  IABS R7, R4.reuse ;  /* 0x0000000400077213 */ /* 0x080fe40000000000 */
[----:B------:R-:W-:Y:S02]  /*01d0*/  IABS R10, R4 ;  /* 0x00000004000a7213 */ /* 0x000fe40000000000 */
[----:B------:R-:W1:Y:S08]  /*01e0*/  I2F.RP R0, R7 ;  /* 0x0000000700007306 */ /* 0x000e700000209400 */
[----:B-1----:R-:W1:Y:S02]  /*01f0*/  MUFU.RCP R0, R0 ;  /* 0x0000000000007308 */ /* 0x002e640000001000 */
[----:B-1----:R-:W-:-:S02]  /*0200*/  VIADD R2, R0, 0xffffffe ;  /* 0x0ffffffe00027836 */ /* 0x002fc40000000000 */
[----:B------:R-:W-:-:S04]  /*0210*/  IMAD.MOV R0, RZ, RZ, -R10 ;  /* 0x000000ffff007224 */ /* 0x000fc800078e0a0a */
[----:B------:R1:W2:Y:S02]  /*0220*/  F2I.FTZ.U32.TRUNC.NTZ R3, R2 ;  /* 0x0000000200037305 */ /* 0x0002a4000021f000 */
[----:B-1----:R-:W-:Y:S02]  /*0230*/  IMAD.MOV.U32 R2, RZ, RZ, RZ ;  /* 0x000000ffff027224 */ /* 0x002fe400078e00ff */
[----:B--2---:R-:W-:-:S04]  /*0240*/  IMAD.MOV R6, RZ, RZ, -R3 ;  /* 0x000000ffff067224 */ /* 0x004fc800078e0a03 */
[----:B------:R-:W-:Y:S02]  /*0250*/  IMAD R9, R6, R7, RZ ;  /* 0x0000000706097224 */ /* 0x000fe400078e02ff */
[----:B------:R-:W-:Y:S02]  /*0260*/  IMAD.MOV.U32 R6, RZ, RZ, R8 ;  /* 0x000000ffff067224 */ /* 0x000fe400078e0008 */
[----:B------:R-:W-:-:S06]  /*0270*/  IMAD.HI.U32 R3, R3, R9, R2 ;  /* 0x0000000903037227 */ /* 0x000fcc00078e0002 */
[----:B------:R-:W-:-:S04]  /*0280*/  IMAD.HI.U32 R3, R3, R6, RZ ;  /* 0x0000000603037227 */ /* 0x000fc800078e00ff */
[----:B------:R-:W-:-:S05]  /*0290*/  IMAD R0, R3, R0, R6 ;  /* 0x0000000003007224 */ /* 0x000fca00078e0206 */
[----:B------:R-:W-:-:S13]  /*02a0*/  ISETP.GT.U32.AND P1, PT, R7, R0, PT ;  /* 0x000000000700720c */ /* 0x000fda0003f24070 */
[----:B------:R-:W-:Y:S02]  /*02b0*/  @!P1 IMAD.IADD R0, R0, 0x1, -R7 ;  /* 0x0000000100009824 */ /* 0x000fe400078e0a07 */
[----:B------:R-:W-:Y:S01]  /*02c0*/  @!P1 VIADD R3, R3, 0x1 ;  /* 0x0000000103039836 */ /* 0x000fe20000000000 */
[----:B------:R-:W-:Y:S02]  /*02d0*/  ISETP.NE.AND P1, PT, R4, RZ, PT ;  /* 0x000000ff0400720c */ /* 0x000fe40003f25270 */
[----:B------:R-:W-:Y:S02]  /*02e0*/  ISETP.GE.U32.AND P0, PT, R0, R7, PT ;  /* 0x000000070000720c */ /* 0x000fe40003f06070 */
[----:B------:R-:W-:-:S04]  /*02f0*/  LOP3.LUT R0, R5, R4, RZ, 0x3c, !PT ;  /* 0x0000000405007212 */ /* 0x000fc800078e3cff */
[----:B------:R-:W-:Y:S01]  /*0300*/  ISETP.GE.AND P2, PT, R0, RZ, PT ;  /* 0x000000ff0000720c */ /* 0x000fe20003f46270 */
[----:B------:R-:W-:-:S06]  /*0310*/  VIADD R0, R12, 0x1ff ;  /* 0x000001ff0c007836 */ /* 0x000fcc0000000000 */
[----:B------:R-:W-:-:S04]  /*0320*/  @P0 VIADD R3, R3, 0x1 ;  /* 0x0000000103030836 */ /* 0x000fc80000000000 */
[----:B------:R-:W-:Y:S01]  /*0330*/  IMAD.MOV.U32 R2, RZ, RZ, R3 ;  /* 0x000000ffff027224 */ /* 0x000fe200078e0003 */
[----:B------:R-:W-:-:S03]  /*0340*/  SHF.R.S32.HI R3, RZ, 0x1f, R0 ;  /* 0x0000001fff037819 */ /* 0x000fc60000011400 */
[----:B------:R-:W-:Y:S01]  /*0350*/  @!P2 IMAD.MOV R2, RZ, RZ, -R2 ;  /* 0x000000ffff02a224 */ /* 0x000fe200078e0a02 */
[----:B------:R-:W-:Y:S02]  /*0360*/  @!P1 LOP3.LUT R2, RZ, R4, RZ, 0x33, !PT ;  /* 0x00000004ff029212 */ /* 0x000fe400078e33ff */
[----:B------:R-:W-:-:S03]  /*0370*/  LEA.HI R3, R3, R0, RZ, 0x9 ;  /* 0x0000000003037211 */ /* 0x000fc600078f48ff */
[----:B------:R-:W-:Y:S02]  /*0380*/  IMAD.SHL.U32 R6, R2, 0x8, RZ ;  /* 0x0000000802067824 */ /* 0x000fe400078e00ff */
[----:B------:R-:W-:-:S03]  /*0390*/  IMAD.MOV R2, RZ, RZ, -R2 ;  /* 0x000000ffff027224 */ /* 0x000fc600078e0a02 */
[----:B------:R-:W-:Y:S01]  /*03a0*/  LEA.HI.SX32 R3, R3, -R6, 0x17 ;  /* 0x8000000603037211 */ /* 0x000fe200078fbaff */
[----:B------:R-:W-:-:S03]  /*03b0*/  IMAD R11, R4, R2, R5 ;  /* 0x00000002040b7224 */ /* 0x000fc600078e0205 */
[----:B------:R-:W-:-:S04]  /*03c0*/  VIMNMX R8, PT, PT, R3, 0x8, PT ;  /* 0x0000000803087848 */ /* 0x000fc80003fe0100 */
[-C--:B------:R-:W-:Y:S02]  /*03d0*/  IABS R7, R8.reuse ;  /* 0x0000000800077213 */ /* 0x080fe40000000000 */
[----:B------:R-:W-:Y:S02]  /*03e0*/  IABS R4, R8 ;  /* 0x0000000800047213 */ /* 0x000fe40000000000 */
[----:B------:R-:W1:Y:S08]  /*03f0*/  I2F.RP R0, R7 ;  /* 0x0000000700007306 */ /* 0x000e700000209400 */
[----:B-1----:R-:W1:Y:S02]  /*0400*/  MUFU.RCP R0, R0 ;  /* 0x0000000000007308 */ /* 0x002e640000001000 */
[----:B-1----:R-:W-:-:S02]  /*0410*/  VIADD R3, R0, 0xffffffe ;  /* 0x0ffffffe00037836 */ /* 0x002fc40000000000 */
[----:B------:R-:W-:-:S04]  /*0420*/  IMAD.MOV R0, RZ, RZ, -R4 ;  /* 0x000000ffff007224 */ /* 0x000fc800078e0a04 */
[----:B------:R-:W1:Y:S02]  /*0430*/  F2I.FTZ.U32.TRUNC.NTZ R3, R3 ;  /* 0x0000000300037305 */ /* 0x000e64000021f000 */
[----:B-1----:R-:W-:-:S04]  /*0440*/  IMAD.MOV R9, RZ, RZ, -R3 ;  /* 0x000000ffff097224 */ /* 0x002fc800078e0a03 */
[----:B------:R-:W-:Y:S01]  /*0450*/  IMAD.MOV.U32 R2, RZ, RZ, R9 ;  /* 0x000000ffff027224 */ /* 0x000fe200078e0009 */
[----:B------:R-:W-:-:S03]  /*0460*/  IABS R9, R11 ;  /* 0x0000000b00097213 */ /* 0x000fc60000000000 */
[----:B------:R-:W-:Y:S02]  /*0470*/  IMAD R5, R2, R7, RZ ;  /* 0x0000000702057224 */ /* 0x000fe400078e02ff */
[----:B------:R-:W-:-:S04]  /*0480*/  IMAD.MOV.U32 R2, RZ, RZ, RZ ;  /* 0x000000ffff027224 */ /* 0x000fc800078e00ff */
[----:B------:R-:W-:Y:S01]  /*0490*/  IMAD.HI.U32 R2, R3, R5, R2 ;  /* 0x0000000503027227 */ /* 0x000fe200078e0002 */
[----:B------:R-:W-:-:S04]  /*04a0*/  LOP3.LUT R3, R11, R8, RZ, 0x3c, !PT ;  /* 0x000000080b037212 */ /* 0x000fc800078e3cff */
[----:B------:R-:W-:Y:S01]  /*04b0*/  ISETP.GE.AND P2, PT, R3, RZ, PT ;  /* 0x000000ff0300720c */ /* 0x000fe20003f46270 */
[----:B------:R-:W-:-:S04]  /*04c0*/  IMAD.HI.U32 R2, R2, R9, RZ ;  /* 0x0000000902027227 */ /* 0x000fc800078e00ff */
[----:B------:R-:W-:-:S05]  /*04d0*/  IMAD R0, R2, R0, R9 ;  /* 0x0000000002007224 */ /* 0x000fca00078e0209 */
[----:B------:R-:W-:-:S13]  /*04e0*/  ISETP.GT.U32.AND P1, PT, R7, R0, PT ;  /* 0x000000000700720c */ /* 0x000fda0003f24070 */
[----:B------:R-:W-:Y:S02]  /*04f0*/  @!P1 IMAD.IADD R0, R0, 0x1, -R7 ;  /* 0x0000000100009824 */ /* 0x000fe400078e0a07 */
[----:B------:R-:W-:Y:S01]  /*0500*/  @!P1 VIADD R2, R2, 0x1 ;  /* 0x0000000102029836 */ /* 0x000fe20000000000 */
[----:B------:R-:W-:Y:S02]  /*0510*/  ISETP.NE.AND P1, PT, R8, RZ, PT ;  /* 0x000000ff0800720c */ /* 0x000fe40003f25270 */
[----:B------:R-:W-:Y:S02]  /*0520*/  ISETP.GE.U32.AND P0, PT, R0, R7, PT ;  /* 0x000000070000720c */ /* 0x000fe40003f06070 */
[----:B------:R-:W1:Y:S11]  /*0530*/  S2R R0, SR_TID.X ;  /* 0x0000000000007919 */ /* 0x000e760000002100 */
[----:B------:R-:W-:-:S04]  /*0540*/  @P0 VIADD R2, R2, 0x1 ;  /* 0x0000000102020836 */ /* 0x000fc80000000000 */
[----:B------:R-:W-:Y:S01]  /*0550*/  @!P2 IMAD.MOV R2, RZ, RZ, -R2 ;  /* 0x000000ffff02a224 */ /* 0x000fe200078e0a02 */
[----:B------:R-:W-:-:S05]  /*0560*/  @!P1 LOP3.LUT R2, RZ, R8, RZ, 0x33, !PT ;  /* 0x00000008ff029212 */ /* 0x000fca00078e33ff */
[----:B------:R-:W-:Y:S02]  /*0570*/  IMAD.MOV R3, RZ, RZ, -R2 ;  /* 0x000000ffff037224 */ /* 0x000fe400078e0a02 */
[----:B------:R-:W-:Y:S02]  /*0580*/  IMAD.SHL.U32 R15, R2, 0x40, RZ ;  /* 0x00000040020f7824 */ /* 0x000fe400078e00ff */
[----:B------:R-:W-:Y:S01]  /*0590*/  IMAD R3, R8, R3, R11 ;  /* 0x0000000308037224 */ /* 0x000fe200078e020b */
[----:B------:R-:W-:Y:S02]  /*05a0*/  CS2R R8, SRZ ;  /* 0x0000000000087805 */ /* 0x000fe4000001ff00 */
[----:B------:R-:W-:Y:S01]  /*05b0*/  CS2R R10, SRZ ;  /* 0x00000000000a7805 */ /* 0x000fe2000001ff00 */
[----:B------:R-:W-:Y:S01]  /*05c0*/  IMAD.IADD R3, R6, 0x1, R3 ;  /* 0x0000000106037824 */ /* 0x000fe200078e0203 */
[----:B-1----:R-:W-:-:S05]  /*05d0*/  LOP3.LUT R4, R0, 0x1ff, RZ, 0xc0, !PT ;  /* 0x000001ff00047812 */ /* 0x002fca00078ec0ff */
[----:B------:R-:W-:Y:S01]  /*05e0*/  IMAD R26, R3, 0x200, R4 ;  /* 0x00000200031a7824 */ /* 0x000fe200078e0204 */
[----:B------:R-:W-:-:S04]  /*05f0*/  LOP3.LUT R4, R0, 0x1c0, RZ, 0xc0, !PT ;  /* 0x000001c000047812 */ /* 0x000fc800078ec0ff */
[----:B------:R1:W-:Y:S04]  /*0600*/  STL [R1+0x80], R26 ;  /* 0x0000801a01007387 */ /* 0x0003e80000100800 */
[----:B------:R1:W-:Y:S01]  /*0610*/  STL [R1+0x38], R15 ;  /* 0x0000380f01007387 */ /* 0x0003e20000100800 */
[----:B0-----:R-:W-:Y:S05]  /*0620*/  BRA.U !UP0, `(.L_x_0) ;  /* 0x0000003d086c7547 */ /* 0x001fea000b800000 */
[----:B------:R-:W-:Y:S01]  /*0630*/  IABS R11, R12 ;  /* 0x0000000c000b7213 */ /* 0x000fe20000000000 */
[----:B------:R-:W0:Y:S01]  /*0640*/  LDCU UR6, c[0x0][0x3a4] ;  /* 0x00007480ff0677ac */ /* 0x000e220008000800 */
[----:B------:R-:W-:Y:S02]  /*0650*/  IABS R14, R13 ;  /* 0x0000000d000e7213 */ /* 0x000fe40000000000 */
[----:B------:R-:W-:Y:S01]  /*0660*/  CS2R R120, SRZ ;  /* 0x0000000000787805 */ /* 0x000fe2000001ff00 */
[----:B------:R-:W2:Y:S01]  /*0670*/  I2F.RP R6, R11 ;  /* 0x0000000b00067306 */ /* 0x000ea20000209400 */
[----:B------:R-:W-:Y:S01]  /*0680*/  LEA.HI R16, R4, R15, RZ, 0x1a ;  /* 0x0000000f04107211 */ /* 0x000fe200078fd0ff */
[----:B------:R-:W-:Y:S01]  /*0690*/  IMAD.MOV.U32 R4, RZ, RZ, RZ ;  /* 0x000000ffff047224 */ /* 0x000fe200078e00ff */
[----:B------:R-:W-:Y:S01]  /*06a0*/  ISETP.GE.AND P1, PT, R26, RZ, PT ;  /* 0x000000ff1a00720c */ /* 0x000fe20003f26270 */
[----:B------:R-:W3:Y:S01]  /*06b0*/  LDCU.64 UR10, c[0x0][0x380] ;  /* 0x00007000ff0a77ac */ /* 0x000ee20008000a00 */
[----:B------:R-:W-:Y:S01]  /*06c0*/  IABS R19, R16 ;  /* 0x0000001000137213 */ /* 0x000fe20000000000 */
[C---:B------:R-:W-:Y:S01]  /*06d0*/  VIADD R20, R16.reuse, 0x30 ;  /* 0x0000003010147836 */ /* 0x040fe20000000000 */
[----:B------:R-:W-:Y:S01]  /*06e0*/  CS2R R122, SRZ ;  /* 0x00000000007a7805 */ /* 0x000fe2000001ff00 */
[----:B------:R-:W4:Y:S01]  /*06f0*/  I2F.RP R7, R14 ;  /* 0x0000000e00077306 */ /* 0x000f220000209400 */
[C---:B------:R-:W-:Y:S01]  /*0700*/  VIADD R18, R16.reuse, 0x38 ;  /* 0x0000003810127836 */ /* 0x040fe20000000000 */
[----:B------:R-:W5:Y:S01]  /*0710*/  LDCU UR7, c[0x0][0x3a0] ;  /* 0x00007400ff0777ac */ /* 0x000f620008000800 */
[C---:B------:R-:W-:Y:S01]  /*0720*/  VIADD R21, R16.reuse, 0x28 ;  /* 0x0000002810157836 */ /* 0x040fe20000000000 */
[----:B------:R-:W-:Y:S01]  /*0730*/  CS2R R116, SRZ ;  /* 0x0000000000747805 */ /* 0x000fe2000001ff00 */
[C---:B------:R-:W-:Y:S01]  /*0740*/  VIADD R23, R16.reuse, 0x18 ;  /* 0x0000001810177836 */ /* 0x040fe20000000000 */
[----:B------:R-:W-:Y:S01]  /*0750*/  USHF.R.S32.HI UR5, URZ, 0x1f, UR4 ;  /* 0x0000001fff057899 */ /* 0x000fe20008011404 */
[C---:B------:R-:W-:Y:S01]  /*0760*/  VIADD R22, R16.reuse, 0x20 ;  /* 0x0000002010167836 */ /* 0x040fe20000000000 */
[----:B--2---:R-:W2:Y:S01]  /*0770*/  MUFU.RCP R6, R6 ;  /* 0x0000000600067308 */ /* 0x004ea20000001000 */
[----:B-1----:R-:W-:Y:S01]  /*0780*/  IABS R15, R21 ;  /* 0x00000015000f7213 */ /* 0x002fe20000000000 */
[C---:B------:R-:W-:Y:S01]  /*0790*/  VIADD R25, R16.reuse, 0x8 ;  /* 0x0000000810197836 */ /* 0x040fe20000000000 */
[----:B------:R-:W-:Y:S01]  /*07a0*/  ULEA.HI UR5, UR5, UR4, URZ, 0x6 ;  /* 0x0000000405057291 */ /* 0x000fe2000f8f30ff */
[----:B------:R-:W-:Y:S01]  /*07b0*/  IABS R17, R22 ;  /* 0x0000001600117213 */ /* 0x000fe20000000000 */
[----:B------:R-:W-:Y:S01]  /*07c0*/  VIADD R24, R16, 0x10 ;  /* 0x0000001010187836 */ /* 0x000fe20000000000 */
[----:B------:R-:W-:-:S02]  /*07d0*/  CS2R R118, SRZ ;  /* 0x0000000000767805 */ /* 0x000fc4000001ff00 */
[----:B------:R-:W-:Y:S01]  /*07e0*/  IABS R10, R25 ;  /* 0x00000019000a7213 */ /* 0x000fe20000000000 */
[----:B----4-:R-:W1:Y:S01]  /*07f0*/  MUFU.RCP R7, R7 ;  /* 0x0000000700077308 */ /* 0x010e620000001000 */
[----:B------:R-:W-:Y:S02]  /*0800*/  CS2R R112, SRZ ;  /* 0x0000000000707805 */ /* 0x000fe4000001ff00 */
[----:B------:R-:W-:Y:S02]  /*0810*/  CS2R R114, SRZ ;  /* 0x0000000000727805 */ /* 0x000fe4000001ff00 */
[----:B------:R-:W-:Y:S02]  /*0820*/  CS2R R40, SRZ ;  /* 0x0000000000287805 */ /* 0x000fe4000001ff00 */
[----:B------:R-:W-:Y:S02]  /*0830*/  CS2R R42, SRZ ;  /* 0x00000000002a7805 */ /* 0x000fe4000001ff00 */
[----:B------:R-:W-:-:S02]  /*0840*/  CS2R R44, SRZ ;  /* 0x00000000002c7805 */ /* 0x000fc4000001ff00 */
[----:B------:R-:W-:Y:S02]  /*0850*/  CS2R R46, SRZ ;  /* 0x00000000002e7805 */ /* 0x000fe4000001ff00 */
[----:B------:R-:W-:Y:S02]  /*0860*/  CS2R R48, SRZ ;  /* 0x0000000000307805 */ /* 0x000fe4000001ff00 */
[----:B------:R-:W-:Y:S01]  /*0870*/  CS2R R50, SRZ ;  /* 0x0000000000327805 */ /* 0x000fe2000001ff00 */
[----:B--2---:R-:W-:Y:S01]  /*0880*/  VIADD R2, R6, 0xffffffe ;  /* 0x0ffffffe06027836 */ /* 0x004fe20000000000 */
[----:B------:R-:W-:Y:S02]  /*0890*/  CS2R R52, SRZ ;  /* 0x0000000000347805 */ /* 0x000fe4000001ff00 */
[----:B------:R-:W-:Y:S02]  /*08a0*/  CS2R R54, SRZ ;  /* 0x0000000000367805 */ /* 0x000fe4000001ff00 */
[----:B------:R-:W-:Y:S01]  /*08b0*/  CS2R R92, SRZ ;  /* 0x00000000005c7805 */ /* 0x000fe2000001ff00 */
[----:B------:R2:W4:Y:S01]  /*08c0*/  F2I.FTZ.U32.TRUNC.NTZ R3, R2 ;  /* 0x0000000200037305 */ /* 0x000522000021f000 */
[----:B------:R-:W-:-:S02]  /*08d0*/  CS2R R94, SRZ ;  /* 0x00000000005e7805 */ /* 0x000fc4000001ff00 */
[----:B------:R-:W-:Y:S02]  /*08e0*/  CS2R R60, SRZ ;  /* 0x00000000003c7805 */ /* 0x000fe4000001ff00 */
[----:B------:R-:W-:Y:S01]  /*08f0*/  CS2R R62, SRZ ;  /* 0x00000000003e7805 */ /* 0x000fe2000001ff00 */
[----:B-1----:R-:W-:Y:S01]  /*0900*/  VIADD R5, R7, 0xffffffe ;  /* 0x0ffffffe07057836 */ /* 0x002fe20000000000 */
[----:B------:R-:W-:Y:S02]  /*0910*/  CS2R R84, SRZ ;  /* 0x0000000000547805 */ /* 0x000fe4000001ff00 */
[----:B------:R-:W-:Y:S02]  /*0920*/  CS2R R86, SRZ ;  /* 0x0000000000567805 */ /* 0x000fe4000001ff00 */
[----:B------:R-:W-:Y:S02]  /*0930*/  CS2R R80, SRZ ;  /* 0x0000000000507805 */ /* 0x000fe4000001ff00 */
[----:B------:R-:W-:Y:S01]  /*0940*/  CS2R R82, SRZ ;  /* 0x0000000000527805 */ /* 0x000fe2000001ff00 */
[----:B--2---:R-:W-:Y:S01]  /*0950*/  IMAD.MOV.U32 R2, RZ, RZ, RZ ;  /* 0x000000ffff027224 */ /* 0x004fe200078e00ff */
[----:B------:R-:W1:Y:S01]  /*0960*/  F2I.FTZ.U32.TRUNC.NTZ R5, R5 ;  /* 0x0000000500057305 */ /* 0x000e62000021f000 */
[----:B------:R-:W-:-:S02]  /*0970*/  CS2R R76, SRZ ;  /* 0x00000000004c7805 */ /* 0x000fc4000001ff00 */
[----:B------:R-:W-:Y:S01]  /*0980*/  CS2R R78, SRZ ;  /* 0x00000000004e7805 */ /* 0x000fe2000001ff00 */
[----:B------:R-:W-:Y:S01]  /*0990*/  USHF.R.S32.HI UR5, URZ, 0x6, UR5 ;  /* 0x00000006ff057899 */ /* 0x000fe20008011405 */
[----:B----4-:R-:W-:-:S04]  /*09a0*/  IMAD.MOV R8, RZ, RZ, -R3 ;  /* 0x000000ffff087224 */ /* 0x010fc800078e0a03 */
[----:B------:R-:W-:Y:S01]  /*09b0*/  IMAD R9, R8, R11, RZ ;  /* 0x0000000b08097224 */ /* 0x000fe200078e02ff */
[----:B------:R-:W-:-:S03]  /*09c0*/  IABS R8, R26 ;  /* 0x0000001a00087213 */ /* 0x000fc60000000000 */
[----:B------:R-:W-:Y:S01]  /*09d0*/  IMAD.HI.U32 R3, R3, R9, R2 ;  /* 0x0000000903037227 */ /* 0x000fe200078e0002 */
[----:B------:R-:W-:-:S03]  /*09e0*/  IABS R9, R20 ;  /* 0x0000001400097213 */ /* 0x000fc60000000000 */
[----:B------:R-:W-:Y:S01]  /*09f0*/  IMAD.MOV.U32 R2, RZ, RZ, R8 ;  /* 0x000000ffff027224 */ /* 0x000fe200078e0008 */
[----:B------:R-:W-:Y:S01]  /*0a00*/  IABS R8, R23 ;  /* 0x0000001700087213 */ /* 0x000fe20000000000 */
[----:B-1----:R-:W-:Y:S02]  /*0a10*/  IMAD.MOV R7, RZ, RZ, -R5 ;  /* 0x000000ffff077224 */ /* 0x002fe400078e0a05 */
[----:B------:R-:W-:-:S04]  /*0a20*/  IMAD.HI.U32 R3, R3, R2, RZ ;  /* 0x0000000203037227 */ /* 0x000fc800078e00ff */
[----:B------:R-:W-:Y:S02]  /*0a30*/  IMAD.MOV R3, RZ, RZ, -R3 ;  /* 0x000000ffff037224 */ /* 0x000fe400078e0a03 */
[----:B------:R-:W-:Y:S02]  /*0a40*/  IMAD R7, R7, R14, RZ ;  /* 0x0000000e07077224 */ /* 0x000fe400078e02ff */
[----:B------:R-:W-:Y:S02]  /*0a50*/  IMAD R2, R11, R3, R2 ;  /* 0x000000030b027224 */ /* 0x000fe400078e0202 */
[----:B------:R-:W-:Y:S01]  /*0a60*/  IMAD.HI.U32 R4, R5, R7, R4 ;  /* 0x0000000705047227 */ /* 0x000fe200078e0004 */
[----:B------:R-:W-:Y:S02]  /*0a70*/  IABS R7, R18 ;  /* 0x0000001200077213 */ /* 0x000fe40000000000 */
[----:B------:R-:W-:-:S03]  /*0a80*/  ISETP.GT.U32.AND P0, PT, R11, R2, PT ;  /* 0x000000020b00720c */ /* 0x000fc60003f04070 */
[----:B------:R-:W-:-:S04]  /*0a90*/  IMAD.HI.U32 R5, R4, R9, RZ ;  /* 0x0000000904057227 */ /* 0x000fc800078e00ff */
[----:B------:R-:W-:-:S04]  /*0aa0*/  IMAD.HI.U32 R3, R4, R7, RZ ;  /* 0x0000000704037227 */ /* 0x000fc800078e00ff */
[----:B------:R-:W-:Y:S02]  /*0ab0*/  IMAD.MOV R5, RZ, RZ, -R5 ;  /* 0x000000ffff057224 */ /* 0x000fe400078e0a05 */
[----:B------:R-:W-:Y:S02]  /*0ac0*/  @!P0 IMAD.IADD R2, R2, 0x1, -R11 ;  /* 0x0000000102028824 */ /* 0x000fe400078e0a0b */
[----:B------:R-:W-:Y:S02]  /*0ad0*/  IMAD.MOV R3, RZ, RZ, -R3 ;  /* 0x000000ffff037224 */ /* 0x000fe400078e0a03 */
[----:B------:R-:W-:Y:S01]  /*0ae0*/  IMAD.HI.U32 R6, R4, R15, RZ ;  /* 0x0000000f04067227 */ /* 0x000fe200078e00ff */
[----:B------:R-:W-:-:S03]  /*0af0*/  ISETP.GT.U32.AND P0, PT, R11, R2, PT ;  /* 0x000000020b00720c */ /* 0x000fc60003f04070 */
[C---:B------:R-:W-:Y:S02]  /*0b00*/  IMAD R5, R14.reuse, R5, R9 ;  /* 0x000000050e057224 */ /* 0x040fe400078e0209 */
[C---:B------:R-:W-:Y:S02]  /*0b10*/  IMAD R3, R14.reuse, R3, R7 ;  /* 0x000000030e037224 */ /* 0x040fe400078e0207 */
[----:B------:R-:W-:Y:S01]  /*0b20*/  IMAD.MOV.U32 R9, RZ, RZ, R8 ;  /* 0x000000ffff097224 */ /* 0x000fe200078e0008 */
[----:B------:R-:W-:Y:S01]  /*0b30*/  ISETP.GT.U32.AND P6, PT, R14, R5, PT ;  /* 0x000000050e00720c */ /* 0x000fe20003fc4070 */
[----:B------:R-:W-:Y:S01]  /*0b40*/  IMAD.HI.U32 R7, R4, R17, RZ ;  /* 0x0000001104077227 */ /* 0x000fe200078e00ff */
[----:B------:R-:W-:-:S03]  /*0b50*/  ISETP.GT.U32.AND P2, PT, R14, R3, PT ;  /* 0x000000030e00720c */ /* 0x000fc60003f44070 */
[----:B------:R-:W-:Y:S02]  /*0b60*/  IMAD.MOV R6, RZ, RZ, -R6 ;  /* 0x000000ffff067224 */ /* 0x000fe400078e0a06 */
[----:B------:R-:W-:-:S04]  /*0b70*/  IMAD.HI.U32 R8, R4, R9, RZ ;  /* 0x0000000904087227 */ /* 0x000fc800078e00ff */
[----:B------:R-:W-:Y:S02]  /*0b80*/  IMAD.MOV R7, RZ, RZ, -R7 ;  /* 0x000000ffff077224 */ /* 0x000fe400078e0a07 */
[C---:B------:R-:W-:Y:S01]  /*0b90*/  IMAD R6, R14.reuse, R6, R15 ;  /* 0x000000060e067224 */ /* 0x040fe200078e020f */
[----:B------:R-:W-:Y:S01]  /*0ba0*/  IABS R15, R24 ;  /* 0x00000018000f7213 */ /* 0x000fe20000000000 */
[----:B------:R-:W-:Y:S02]  /*0bb0*/  IMAD.MOV R8, RZ, RZ, -R8 ;  /* 0x000000ffff087224 */ /* 0x000fe400078e0a08 */
[C---:B------:R-:W-:Y:S01]  /*0bc0*/  IMAD R7, R14.reuse, R7, R17 ;  /* 0x000000070e077224 */ /* 0x040fe200078e0211 */
[C---:B------:R-:W-:Y:S01]  /*0bd0*/  ISETP.GT.U32.AND P3, PT, R14.reuse, R6, PT ;  /* 0x000000060e00720c */ /* 0x040fe20003f64070 */
[----:B------:R-:W-:Y:S02]  /*0be0*/  IMAD.MOV.U32 R17, RZ, RZ, R10 ;  /* 0x000000ffff117224 */ /* 0x000fe400078e000a */
[C---:B------:R-:W-:Y:S01]  /*0bf0*/  IMAD R8, R14.reuse, R8, R9 ;  /* 0x000000080e087224 */ /* 0x040fe200078e0209 */
[----:B------:R-:W-:Y:S01]  /*0c00*/  ISETP.GT.U32.AND P5, PT, R14, R7, PT ;  /* 0x000000070e00720c */ /* 0x000fe20003fa4070 */
[----:B------:R-:W-:-:S04]  /*0c10*/  IMAD.HI.U32 R9, R4, R15, RZ ;  /* 0x0000000f04097227 */ /* 0x000fc800078e00ff */
[----:B------:R-:W-:Y:S01]  /*0c20*/  @!P0 IMAD.IADD R2, R2, 0x1, -R11 ;  /* 0x0000000102028824 */ /* 0x000fe200078e0a0b */
[----:B------:R-:W-:Y:S01]  /*0c30*/  ISETP.NE.AND P0, PT, R12, RZ, PT ;  /* 0x000000ff0c00720c */ /* 0x000fe20003f05270 */
[----:B------:R-:W-:-:S04]  /*0c40*/  IMAD.HI.U32 R10, R4, R17, RZ ;  /* 0x00000011040a7227 */ /* 0x000fc800078e00ff */
[----:B------:R-:W-:-:S04]  /*0c50*/  IMAD.HI.U32 R4, R4, R19, RZ ;  /* 0x0000001304047227 */ /* 0x000fc800078e00ff */
[----:B------:R-:W-:Y:S02]  /*0c60*/  IMAD.MOV R9, RZ, RZ, -R9 ;  /* 0x000000ffff097224 */ /* 0x000fe400078e0a09 */
[----:B------:R-:W-:Y:S02]  /*0c70*/  IMAD.MOV R10, RZ, RZ, -R10 ;  /* 0x000000ffff0a7224 */ /* 0x000fe400078e0a0a */
[----:B------:R-:W-:Y:S02]  /*0c80*/  IMAD.MOV R4, RZ, RZ, -R4 ;  /* 0x000000ffff047224 */ /* 0x000fe400078e0a04 */
[C---:B------:R-:W-:Y:S02]  /*0c90*/  IMAD R9, R14.reuse, R9, R15 ;  /* 0x000000090e097224 */ /* 0x040fe400078e020f */
[C---:B------:R-:W-:Y:S02]  /*0ca0*/  IMAD R10, R14.reuse, R10, R17 ;  /* 0x0000000a0e0a7224 */ /* 0x040fe400078e0211 */
[C---:B------:R-:W-:Y:S01]  /*0cb0*/  IMAD R11, R14.reuse, R4, R19 ;  /* 0x000000040e0b7224 */ /* 0x040fe200078e0213 */
[----:B------:R-:W-:Y:S01]  /*0cc0*/  LOP3.LUT R4, RZ, R13, RZ, 0x33, !PT ;  /* 0x0000000dff047212 */ /* 0x000fe200078e33ff */
[----:B------:R-:W-:Y:S01]  /*0cd0*/  @!P2 IMAD.IADD R3, R3, 0x1, -R14 ;  /* 0x000000010303a824 */ /* 0x000fe200078e0a0e */
[C---:B------:R-:W-:Y:S01]  /*0ce0*/  ISETP.GT.U32.AND P2, PT, R14.reuse, R10, PT ;  /* 0x0000000a0e00720c */ /* 0x040fe20003f44070 */
[----:B------:R-:W-:Y:S01]  /*0cf0*/  @!P1 IMAD.MOV R2, RZ, RZ, -R2 ;  /* 0x000000ffff029224 */ /* 0x000fe200078e0a02 */
[----:B------:R-:W-:Y:S01]  /*0d00*/  ISETP.GT.U32.AND P1, PT, R14, R9, PT ;  /* 0x000000090e00720c */ /* 0x000fe20003f24070 */
[--C-:B------:R-:W-:Y:S01]  /*0d10*/  @!P6 IMAD.IADD R5, R5, 0x1, -R14.reuse ;  /* 0x000000010505e824 */ /* 0x100fe200078e0a0e */
[----:B------:R-:W-:Y:S01]  /*0d20*/  @!P0 LOP3.LUT R2, RZ, R12, RZ, 0x33, !PT ;  /* 0x0000000cff028212 */ /* 0x000fe200078e33ff */
[--C-:B------:R-:W-:Y:S01]  /*0d30*/  @!P3 IMAD.IADD R6, R6, 0x1, -R14.reuse ;  /* 0x000000010606b824 */ /* 0x100fe200078e0a0e */
[C---:B------:R-:W-:Y:S01]  /*0d40*/  ISETP.GT.U32.AND P0, PT, R14.reuse, R8, PT ;  /* 0x000000080e00720c */ /* 0x040fe20003f04070 */
[--C-:B------:R-:W-:Y:S01]  /*0d50*/  @!P5 IMAD.IADD R7, R7, 0x1, -R14.reuse ;  /* 0x000000010707d824 */ /* 0x100fe200078e0a0e */
[C---:B------:R-:W-:Y:S01]  /*0d60*/  ISETP.GT.U32.AND P4, PT, R14.reuse, R11, PT ;  /* 0x0000000b0e00720c */ /* 0x040fe20003f84070 */
[----:B------:R-:W1:Y:S01]  /*0d70*/  LDC R12, c[0x0][0x3b0] ;  /* 0x0000ec00ff0c7b82 */ /* 0x000e620000000800 */
[----:B------:R-:W-:Y:S01]  /*0d80*/  ISETP.GT.U32.AND P6, PT, R14, R3, PT ;  /* 0x000000030e00720c */ /* 0x000fe20003fc4070 */
[----:B0-----:R-:W-:Y:S01]  /*0d90*/  IMAD R2, R2, UR6, RZ ;  /* 0x0000000602027c24 */ /* 0x001fe2000f8e02ff */
[----:B------:R-:W-:Y:S01]  /*0da0*/  ISETP.GT.U32.AND P3, PT, R14, R5, PT ;  /* 0x000000050e00720c */ /* 0x000fe20003f64070 */
[--C-:B------:R-:W-:Y:S01]  /*0db0*/  @!P2 IMAD.IADD R10, R10, 0x1, -R14.reuse ;  /* 0x000000010a0aa824 */ /* 0x100fe200078e0a0e */
[----:B------:R-:W-:Y:S01]  /*0dc0*/  ISETP.GE.AND P5, PT, R18, RZ, PT ;  /* 0x000000ff1200720c */ /* 0x000fe20003fa6270 */
[--C-:B------:R-:W-:Y:S01]  /*0dd0*/  @!P1 IMAD.IADD R9, R9, 0x1, -R14.reuse ;  /* 0x0000000109099824 */ /* 0x100fe200078e0a0e */
[C---:B------:R-:W-:Y:S01]  /*0de0*/  ISETP.GT.U32.AND P1, PT, R14.reuse, R6, PT ;  /* 0x000000060e00720c */ /* 0x040fe20003f24070 */
[----:B------:R-:W0:Y:S01]  /*0df0*/  LDCU UR6, c[0x0][0x3a8] ;  /* 0x00007500ff0677ac */ /* 0x000e220008000800 */
[----:B------:R-:W-:Y:S01]  /*0e00*/  ISETP.GT.U32.AND P2, PT, R14, R7, PT ;  /* 0x000000070e00720c */ /* 0x000fe20003f44070 */
[--C-:B------:R-:W-:Y:S01]  /*0e10*/  @!P0 IMAD.IADD R8, R8, 0x1, -R14.reuse ;  /* 0x0000000108088824 */ /* 0x100fe200078e0a0e */
[----:B------:R-:W-:Y:S01]  /*0e20*/  ISETP.GE.AND P0, PT, R20, RZ, PT ;  /* 0x000000ff1400720c */ /* 0x000fe20003f06270 */
[--C-:B------:R-:W-:Y:S01]  /*0e30*/  @!P4 IMAD.IADD R11, R11, 0x1, -R14.reuse ;  /* 0x000000010b0bc824 */ /* 0x100fe200078e0a0e */
[C---:B------:R-:W-:Y:S01]  /*0e40*/  ISETP.GT.U32.AND P4, PT, R14.reuse, R9, PT ;  /* 0x000000090e00720c */ /* 0x040fe20003f84070 */
[--C-:B------:R-:W-:Y:S01]  /*0e50*/  @!P6 IMAD.IADD R3, R3, 0x1, -R14.reuse ;  /* 0x000000010303e824 */ /* 0x100fe200078e0a0e */
[C---:B------:R-:W-:Y:S01]  /*0e60*/  ISETP.GT.U32.AND P6, PT, R14.reuse, R10, PT ;  /* 0x0000000a0e00720c */ /* 0x040fe20003fc4070 */
[--C-:B------:R-:W-:Y:S01]  /*0e70*/  @!P3 IMAD.IADD R5, R5, 0x1, -R14.reuse ;  /* 0x000000010505b824 */ /* 0x100fe200078e0a0e */
[C---:B------:R-:W-:Y:S01]  /*0e80*/  ISETP.GT.U32.AND P3, PT, R14.reuse, R8, PT ;  /* 0x000000080e00720c */ /* 0x040fe20003f64070 */
[----:B------:R-:W-:Y:S01]  /*0e90*/  @!P5 IMAD.MOV R3, RZ, RZ, -R3 ;  /* 0x000000ffff03d224 */ /* 0x000fe200078e0a03 */
[----:B------:R-:W-:Y:S01]  /*0ea0*/  ISETP.GT.U32.AND P5, PT, R14, R11, PT ;  /* 0x0000000b0e00720c */ /* 0x000fe20003fa4070 */
[--C-:B------:R-:W-:Y:S01]  /*0eb0*/  @!P1 IMAD.IADD R6, R6, 0x1, -R14.reuse ;  /* 0x0000000106069824 */ /* 0x100fe200078e0a0e */
[----:B------:R-:W-:Y:S01]  /*0ec0*/  ISETP.GE.AND P1, PT, R21, RZ, PT ;  /* 0x000000ff1500720c */ /* 0x000fe20003f26270 */
[--C-:B------:R-:W-:Y:S01]  /*0ed0*/  @!P2 IMAD.IADD R7, R7, 0x1, -R14.reuse ;  /* 0x000000010707a824 */ /* 0x100fe200078e0a0e */
[----:B------:R-:W-:Y:S01]  /*0ee0*/  ISETP.GE.AND P2, PT, R22, RZ, PT ;  /* 0x000000ff1600720c */ /* 0x000fe20003f46270 */
[----:B------:R-:W-:Y:S01]  /*0ef0*/  @!P0 IMAD.MOV R5, RZ, RZ, -R5 ;  /* 0x000000ffff058224 */ /* 0x000fe200078e0a05 */
[----:B------:R-:W-:Y:S01]  /*0f00*/  ISETP.GE.AND P0, PT, R16, RZ, PT ;  /* 0x000000ff1000720c */ /* 0x000fe20003f06270 */
[--C-:B------:R-:W-:Y:S01]  /*0f10*/  @!P4 IMAD.IADD R9, R9, 0x1, -R14.reuse ;  /* 0x000000010909c824 */ /* 0x100fe200078e0a0e */
[----:B------:R-:W-:Y:S01]  /*0f20*/  ISETP.GE.AND P4, PT, R24, RZ, PT ;  /* 0x000000ff1800720c */ /* 0x000fe20003f86270 */
[--C-:B------:R-:W-:Y:S01]  /*0f30*/  @!P6 IMAD.IADD R10, R10, 0x1, -R14.reuse ;  /* 0x000000010a0ae824 */ /* 0x100fe200078e0a0e */
[----:B------:R-:W-:Y:S01]  /*0f40*/  ISETP.GE.AND P6, PT, R25, RZ, PT ;  /* 0x000000ff1900720c */ /* 0x000fe20003fc6270 */
[--C-:B------:R-:W-:Y:S01]  /*0f50*/  @!P3 IMAD.IADD R8, R8, 0x1, -R14.reuse ;  /* 0x000000010808b824 */ /* 0x100fe200078e0a0e */
[----:B------:R-:W-:Y:S01]  /*0f60*/  ISETP.GE.AND P3, PT, R23, RZ, PT ;  /* 0x000000ff1700720c */ /* 0x000fe20003f66270 */
[----:B------:R-:W-:Y:S01]  /*0f70*/  @!P5 IMAD.IADD R11, R11, 0x1, -R14 ;  /* 0x000000010b0bd824 */ /* 0x000fe200078e0a0e */
[----:B------:R-:W-:Y:S01]  /*0f80*/  ISETP.NE.AND P5, PT, R13, RZ, PT ;  /* 0x000000ff0d00720c */ /* 0x000fe20003fa5270 */
[----:B------:R-:W2:Y:S01]  /*0f90*/  LDC.64 R14, c[0x0][0x388] ;  /* 0x0000e200ff0e7b82 */ /* 0x000ea20000000a00 */
[----:B------:R-:W-:Y:S01]  /*0fa0*/  @!P1 IMAD.MOV R6, RZ, RZ, -R6 ;  /* 0x000000ffff069224 */ /* 0x000fe200078e0a06 */
[----:B------:R-:W-:-:S02]  /*0fb0*/  CS2R R16, SRZ ;  /* 0x0000000000107805 */ /* 0x000fc4000001ff00 */
[C---:B------:R-:W-:Y:S01]  /*0fc0*/  SEL R3, R4.reuse, R3, !P5 ;  /* 0x0000000304037207 */ /* 0x040fe20006800000 */
[----:B------:R-:W-:Y:S01]  /*0fd0*/  @!P2 IMAD.MOV R7, RZ, RZ, -R7 ;  /* 0x000000ffff07a224 */ /* 0x000fe200078e0a07 */
        /* <DEDUP_REMOVED lines=9> */
[----:B-1----:R-:W-:Y:S01]  /*1070*/  IMAD R3, R3, R12, RZ ;  /* 0x0000000c03037224 */ /* 0x002fe200078e02ff */
[C---:B------:R-:W-:Y:S01]  /*1080*/  SEL R8, R4.reuse, R8, !P5 ;  /* 0x0000000804087207 */ /* 0x040fe20006800000 */
[-C--:B------:R-:W-:Y:S01]  /*1090*/  IMAD R9, R9, R12.reuse, RZ ;  /* 0x0000000c09097224 */ /* 0x080fe200078e02ff */
[----:B------:R-:W-:Y:S01]  /*10a0*/  SEL R4, R4, R11, !P5 ;  /* 0x0000000b04047207 */ /* 0x000fe20006800000 */
[-C--:B------:R-:W-:Y:S01]  /*10b0*/  IMAD R5, R5, R12.reuse, RZ ;  /* 0x0000000c05057224 */ /* 0x080fe200078e02ff */
[----:B------:R-:W-:Y:S01]  /*10c0*/  CS2R R18, SRZ ;  /* 0x0000000000127805 */ /* 0x000fe2000001ff00 */
[-C--:B------:R-:W-:Y:S01]  /*10d0*/  IMAD R6, R6, R12.reuse, RZ ;  /* 0x0000000c06067224 */ /* 0x080fe200078e02ff */
[----:B0-----:R-:W-:Y:S01]  /*10e0*/  USHF.L.U32 UR71, UR6, 0x6, URZ ;  /* 0x0000000606477899 */ /* 0x001fe200080006ff */
[----:B------:R-:W-:Y:S01]  /*10f0*/  IMAD R7, R7, R12, RZ ;  /* 0x0000000c07077224 */ /* 0x000fe200078e02ff */
[----:B------:R-:W-:Y:S01]  /*1100*/  UIMAD UR12, UR6, 0x3d, URZ ;  /* 0x0000003d060c78a4 */ /* 0x000fe2000f8e02ff */
[----:B--2---:R-:W-:Y:S01]  /*1110*/  LEA R11, P6, R3, R14, 0x1 ;  /* 0x0000000e030b7211 */ /* 0x004fe200078c08ff */
[----:B------:R-:W-:Y:S01]  /*1120*/  IMAD R124, R8, R12, RZ ;  /* 0x0000000c087c7224 */ /* 0x000fe200078e02ff */
[----:B------:R-:W-:Y:S01]  /*1130*/  LEA R99, P5, R9, R14, 0x1 ;  /* 0x0000000e09637211 */ /* 0x000fe200078a08ff */
[----:B------:R-:W-:Y:S01]  /*1140*/  IMAD R10, R10, R12, RZ ;  /* 0x0000000c0a0a7224 */ /* 0x000fe200078e02ff */
[----:B------:R-:W-:Y:S01]  /*1150*/  LEA R13, P1, R5, R14, 0x1 ;  /* 0x0000000e050d7211 */ /* 0x000fe200078208ff */
[----:B------:R-:W-:Y:S01]  /*1160*/  IMAD R4, R4, R12, RZ ;  /* 0x0000000c04047224 */ /* 0x000fe200078e02ff */
[-C--:B------:R-:W-:Y:S01]  /*1170*/  LEA R12, P2, R6, R14.reuse, 0x1 ;  /* 0x0000000e060c7211 */ /* 0x080fe200078408ff */
[----:B------:R0:W-:Y:S01]  /*1180*/  STL [R1+0x7c], R11 ;  /* 0x00007c0b01007387 */ /* 0x0001e20000100800 */
[-C--:B------:R-:W-:Y:S01]  /*1190*/  LEA.HI.X.SX32 R97, R9, R15.reuse, 0x1, P5 ;  /* 0x0000000f09617211 */ /* 0x080fe200028f0eff */
[----:B------:R-:W-:Y:S01]  /*11a0*/  UIMAD UR13, UR6, 0x3c, URZ ;  /* 0x0000003c060d78a4 */ /* 0x000fe2000f8e02ff */
[----:B------:R-:W1:Y:S01]  /*11b0*/  LDC R9, c[0x0][0x3ac] ;  /* 0x0000eb00ff097b82 */ /* 0x000e620000000800 */
[----:B------:R-:W-:Y:S01]  /*11c0*/  STL [R1+0x74], R13 ;  /* 0x0000740d01007387 */ /* 0x000fe20000100800 */
[----:B---3--:R-:W-:Y:S01]  /*11d0*/  LEA R8, P0, R2, UR10, 0x1 ;  /* 0x0000000a02087c11 */ /* 0x008fe2000f8008ff */
[----:B------:R-:W-:Y:S01]  /*11e0*/  UIMAD UR10, UR6, 0x3f, URZ ;  /* 0x0000003f060a78a4 */ /* 0x000fe2000f8e02ff */
[CC--:B------:R-:W-:Y:S01]  /*11f0*/  LEA R125, P4, R124.reuse, R14.reuse, 0x1 ;  /* 0x0000000e7c7d7211 */ /* 0x0c0fe200078808ff */
[----:B------:R-:W-:Y:S01]  /*1200*/  STL [R1+0x34], R12 ;  /* 0x0000340c01007387 */ /* 0x000fe20000100800 */
[----:B------:R-:W-:Y:S01]  /*1210*/  UIMAD UR14, UR6, 0x3b, URZ ;  /* 0x0000003b060e78a4 */ /* 0x000fe2000f8e02ff */
[----:B0-----:R-:W-:Y:S01]  /*1220*/  LEA R11, P3, R7, R14, 0x1 ;  /* 0x0000000e070b7211 */ /* 0x001fe200078608ff */
[----:B------:R-:W-:Y:S01]  /*1230*/  UIMAD UR15, UR6, 0x3a, URZ ;  /* 0x0000003a060f78a4 */ /* 0x000fe2000f8e02ff */
[----:B------:R-:W-:Y:S01]  /*1240*/  LEA.HI.X.SX32 R124, R124, R15, 0x1, P4 ;  /* 0x0000000f7c7c7211 */ /* 0x000fe200020f0eff */
[----:B------:R-:W-:-:S02]  /*1250*/  UIMAD UR16, UR6, 0x39, URZ ;  /* 0x00000039061078a4 */ /* 0x000fc4000f8e02ff */
[----:B------:R0:W-:Y:S01]  /*1260*/  STL [R1+0x2c], R11 ;  /* 0x00002c0b01007387 */ /* 0x0001e20000100800 */
[----:B------:R-:W-:Y:S02]  /*1270*/  UIMAD UR17, UR6, 0x38, URZ ;  /* 0x00000038061178a4 */ /* 0x000fe4000f8e02ff */
[----:B------:R-:W-:Y:S02]  /*1280*/  UIMAD UR18, UR6, 0x37, URZ ;  /* 0x00000037061278a4 */ /* 0x000fe4000f8e02ff */
[----:B------:R-:W-:Y:S02]  /*1290*/  UIMAD UR19, UR6, 0x36, URZ ;  /* 0x00000036061378a4 */ /* 0x000fe4000f8e02ff */
[----:B------:R-:W-:Y:S02]  /*12a0*/  UIMAD UR20, UR6, 0x35, URZ ;  /* 0x00000035061478a4 */ /* 0x000fe4000f8e02ff */
[----:B------:R-:W-:Y:S01]  /*12b0*/  UIMAD UR21, UR6, 0x34, URZ ;  /* 0x00000034061578a4 */ /* 0x000fe2000f8e02ff */
[-C--:B0-----:R-:W-:Y:S01]  /*12c0*/  LEA.HI.X.SX32 R11, R3, R15.reuse, 0x1, P6 ;  /* 0x0000000f030b7211 */ /* 0x081fe200030f0eff */
[----:B------:R-:W-:Y:S01]  /*12d0*/  UIMAD UR22, UR6, 0x33, URZ ;  /* 0x00000033061678a4 */ /* 0x000fe2000f8e02ff */
[-C--:B------:R-:W-:Y:S01]  /*12e0*/  LEA.HI.X.SX32 R3, R5, R15.reuse, 0x1, P1 ;  /* 0x0000000f05037211 */ /* 0x080fe200008f0eff */
[----:B------:R-:W-:Y:S01]  /*12f0*/  UIMAD UR23, UR6, 0x32, URZ ;  /* 0x00000032061778a4 */ /* 0x000fe2000f8e02ff */
[-C--:B------:R-:W-:Y:S01]  /*1300*/  LEA.HI.X.SX32 R5, R6, R15.reuse, 0x1, P2 ;  /* 0x0000000f06057211 */ /* 0x080fe200010f0eff */
[----:B------:R-:W-:Y:S01]  /*1310*/  STL [R1+0x78], R11 ;  /* 0x0000780b01007387 */ /* 0x000fe20000100800 */
[-C--:B------:R-:W-:Y:S01]  /*1320*/  LEA R90, P1, R4, R14.reuse, 0x1 ;  /* 0x0000000e045a7211 */ /* 0x080fe200078208ff */
[----:B------:R-:W-:Y:S01]  /*1330*/  UIMAD UR24, UR6, 0x31, URZ ;  /* 0x00000031061878a4 */ /* 0x000fe2000f8e02ff */
[----:B------:R-:W-:Y:S01]  /*1340*/  LEA R96, P6, R10, R14, 0x1 ;  /* 0x0000000e0a607211 */ /* 0x000fe200078c08ff */
[----:B------:R0:W-:Y:S01]  /*1350*/  STL [R1+0x70], R3 ;  /* 0x0000700301007387 */ /* 0x0001e20000100800 */
[-C--:B------:R-:W-:Y:S01]  /*1360*/  LEA.HI.X.SX32 R88, R4, R15.reuse, 0x1, P1 ;  /* 0x0000000f04587211 */ /* 0x080fe200008f0eff */
[----:B------:R-:W-:Y:S01]  /*1370*/  UIMAD UR25, UR6, 0x30, URZ ;  /* 0x00000030061978a4 */ /* 0x000fe2000f8e02ff */
[----:B------:R-:W-:Y:S01]  /*1380*/  LEA.HI.X.SX32 R91, R10, R15, 0x1, P6 ;  /* 0x0000000f0a5b7211 */ /* 0x000fe200030f0eff */
[----:B------:R2:W-:Y:S01]  /*1390*/  STL [R1+0x30], R5 ;  /* 0x0000300501007387 */ /* 0x0005e20000100800 */
[----:B------:R-:W-:-:S02]  /*13a0*/  UIMAD UR26, UR6, 0x2f, URZ ;  /* 0x0000002f061a78a4 */ /* 0x000fc4000f8e02ff */
[----:B------:R-:W-:Y:S02]  /*13b0*/  UIMAD UR27, UR6, 0x2e, URZ ;  /* 0x0000002e061b78a4 */ /* 0x000fe4000f8e02ff */
[----:B------:R-:W-:Y:S01]  /*13c0*/  UIMAD UR28, UR6, 0x2d, URZ ;  /* 0x0000002d061c78a4 */ /* 0x000fe2000f8e02ff */
[----:B0-----:R-:W-:Y:S02]  /*13d0*/  LEA.HI.X.SX32 R3, R7, R15, 0x1, P3 ;  /* 0x0000000f07037211 */ /* 0x001fe400018f0eff */
[----:B------:R-:W-:Y:S01]  /*13e0*/  CS2R R6, SRZ ;  /* 0x0000000000067805 */ /* 0x000fe2000001ff00 */
[----:B------:R-:W-:Y:S01]  /*13f0*/  UIMAD UR29, UR6, 0x2c, URZ ;  /* 0x0000002c061d78a4 */ /* 0x000fe2000f8e02ff */
[----:B--2---:R-:W-:Y:S01]  /*1400*/  CS2R R4, SRZ ;  /* 0x0000000000047805 */ /* 0x004fe2000001ff00 */
[----:B------:R0:W-:Y:S01]  /*1410*/  STL [R1+0x28], R3 ;  /* 0x0000280301007387 */ /* 0x0001e20000100800 */
[----:B------:R-:W-:Y:S02]  /*1420*/  UIMAD UR30, UR6, 0x2b, URZ ;  /* 0x0000002b061e78a4 */ /* 0x000fe4000f8e02ff */
[----:B------:R-:W-:Y:S01]  /*1430*/  UIMAD UR31, UR6, 0x2a, URZ ;  /* 0x0000002a061f78a4 */ /* 0x000fe2000f8e02ff */
[----:B------:R2:W-:Y:S01]  /*1440*/  STL [R1+0x10], RZ ;  /* 0x000010ff01007387 */ /* 0x0005e20000100800 */
[----:B------:R-:W-:-:S02]  /*1450*/  UIMAD UR32, UR6, 0x29, URZ ;  /* 0x00000029062078a4 */ /* 0x000fc4000f8e02ff */
[----:B------:R-:W-:Y:S01]  /*1460*/  UIMAD UR33, UR6, 0x28, URZ ;  /* 0x00000028062178a4 */ /* 0x000fe2000f8e02ff */
[----:B------:R2:W-:Y:S01]  /*1470*/  STL [R1+0x14], RZ ;  /* 0x000014ff01007387 */ /* 0x0005e20000100800 */
[----:B------:R-:W-:Y:S01]  /*1480*/  UIMAD UR34, UR6, 0x27, URZ ;  /* 0x00000027062278a4 */ /* 0x000fe2000f8e02ff */
[----:B0-----:R-:W-:Y:S01]  /*1490*/  LEA.HI.X.SX32 R3, R2, UR11, 0x1, P0 ;  /* 0x0000000b02037c11 */ /* 0x001fe200080f0eff */
[----:B------:R-:W-:Y:S01]  /*14a0*/  UIMAD UR11, UR6, 0x3e, URZ ;  /* 0x0000003e060b78a4 */ /* 0x000fe2000f8e02ff */
[----:B------:R-:W-:Y:S01]  /*14b0*/  LOP3.LUT R2, R0, 0x3f, RZ, 0xc0, !PT ;  /* 0x0000003f00027812 */ /* 0x000fe200078ec0ff */
[----:B------:R2:W-:Y:S01]  /*14c0*/  STL [R1+0x18], RZ ;  /* 0x000018ff01007387 */ /* 0x0005e20000100800 */
[----:B-----5:R-:W-:Y:S01]  /*14d0*/  IMAD.U32 R0, RZ, RZ, UR7 ;  /* 0x00000007ff007e24 */ /* 0x020fe2000f8e00ff */
[----:B------:R-:W-:Y:S02]  /*14e0*/  UIMAD UR35, UR6, 0x26, URZ ;  /* 0x00000026062378a4 */ /* 0x000fe4000f8e02ff */
[----:B------:R2:W-:Y:S01]  /*14f0*/  STL [R1+0x1c], RZ ;  /* 0x00001cff01007387 */ /* 0x0005e20000100800 */
[----:B-1----:R-:W-:Y:S01]  /*1500*/  IMAD R2, R2, R9, RZ ;  /* 0x0000000902027224 */ /* 0x002fe200078e02ff */
[----:B------:R-:W-:-:S02]  /*1510*/  UIMAD UR36, UR6, 0x25, URZ ;  /* 0x00000025062478a4 */ /* 0x000fc4000f8e02ff */
[----:B------:R2:W-:Y:S01]  /*1520*/  STL [R1], RZ ;  /* 0x000000ff01007387 */ /* 0x0005e20000100800 */
[----:B------:R-:W-:Y:S02]  /*1530*/  UIMAD UR37, UR6, 0x24, URZ ;  /* 0x00000024062578a4 */ /* 0x000fe4000f8e02ff */
[----:B------:R-:W-:Y:S01]  /*1540*/  UIMAD UR38, UR6, 0x23, URZ ;  /* 0x00000023062678a4 */ /* 0x000fe2000f8e02ff */
[----:B------:R2:W-:Y:S01]  /*1550*/  STL [R1+0x4], RZ ;  /* 0x000004ff01007387 */ /* 0x0005e20000100800 */
[----:B------:R-:W-:Y:S02]  /*1560*/  UIMAD UR39, UR6, 0x22, URZ ;  /* 0x00000022062778a4 */ /* 0x000fe4000f8e02ff */
[----:B------:R-:W-:Y:S01]  /*1570*/  UIMAD UR40, UR6, 0x21, URZ ;  /* 0x00000021062878a4 */ /* 0x000fe2000f8e02ff */
[----:B------:R2:W-:Y:S01]  /*1580*/  STL [R1+0x8], RZ ;  /* 0x000008ff01007387 */ /* 0x0005e20000100800 */
[----:B------:R-:W-:Y:S02]  /*1590*/  USHF.L.U32 UR41, UR6, 0x5, URZ ;  /* 0x0000000506297899 */ /* 0x000fe400080006ff */
[----:B------:R-:W-:Y:S01]  /*15a0*/  UIMAD UR42, UR6, 0x1f, URZ ;  /* 0x0000001f062a78a4 */ /* 0x000fe2000f8e02ff */
[----:B------:R2:W-:Y:S01]  /*15b0*/  STL [R1+0xc], RZ ;  /* 0x00000cff01007387 */ /* 0x0005e20000100800 */
[----:B------:R-:W-:-:S02]  /*15c0*/  UIMAD UR43, UR6, 0x1e, URZ ;  /* 0x0000001e062b78a4 */ /* 0x000fc4000f8e02ff */
[----:B------:R-:W-:Y:S01]  /*15d0*/  UIMAD UR44, UR6, 0x1d, URZ ;  /* 0x0000001d062c78a4 */ /* 0x000fe2000f8e02ff */
[----:B------:R2:W-:Y:S01]  /*15e0*/  STL [R1+0x20], R2 ;  /* 0x0000200201007387 */ /* 0x0005e20000100800 */
[----:B------:R-:W-:Y:S02]  /*15f0*/  UIMAD UR45, UR6, 0x1c, URZ ;  /* 0x0000001c062d78a4 */ /* 0x000fe4000f8e02ff */
[----:B------:R-:W-:Y:S02]  /*1600*/  UIMAD UR46, UR6, 0x1b, URZ ;  /* 0x0000001b062e78a4 */ /* 0x000fe4000f8e02ff */
[----:B------:R-:W-:Y:S02]  /*1610*/  UIMAD UR47, UR6, 0x1a, URZ ;  /* 0x0000001a062f78a4 */ /* 0x000fe4000f8e02ff */
[----:B------:R-:W-:Y:S02]  /*1620*/  UIMAD UR48, UR6, 0x19, URZ ;  /* 0x00000019063078a4 */ /* 0x000fe4000f8e02ff */
[----:B------:R-:W-:-:S02]  /*1630*/  UIMAD UR49, UR6, 0x18, URZ ;  /* 0x00000018063178a4 */ /* 0x000fc4000f8e02ff */
[----:B------:R-:W-:Y:S02]  /*1640*/  UIMAD UR50, UR6, 0x17, URZ ;  /* 0x00000017063278a4 */ /* 0x000fe4000f8e02ff */
[----:B------:R-:W-:Y:S02]  /*1650*/  UIMAD UR51, UR6, 0x16, URZ ;  /* 0x00000016063378a4 */ /* 0x000fe4000f8e02ff */
[----:B------:R-:W-:Y:S02]  /*1660*/  UIMAD UR52, UR6, 0x15, URZ ;  /* 0x00000015063478a4 */ /* 0x000fe4000f8e02ff */
[----:B------:R-:W-:Y:S02]  /*1670*/  UIMAD UR53, UR6, 0x14, URZ ;  /* 0x00000014063578a4 */ /* 0x000fe4000f8e02ff */
[----:B------:R-:W-:Y:S02]  /*1680*/  UIMAD UR54, UR6, 0x13, URZ ;  /* 0x00000013063678a4 */ /* 0x000fe4000f8e02ff */
[----:B------:R-:W-:-:S02]  /*1690*/  UIMAD UR55, UR6, 0x12, URZ ;  /* 0x00000012063778a4 */ /* 0x000fc4000f8e02ff */
[----:B------:R-:W-:Y:S02]  /*16a0*/  UIMAD UR56, UR6, 0x11, URZ ;  /* 0x00000011063878a4 */ /* 0x000fe4000f8e02ff */
[----:B------:R-:W-:Y:S02]  /*16b0*/  USHF.L.U32 UR57, UR6, 0x4, URZ ;  /* 0x0000000406397899 */ /* 0x000fe400080006ff */
[----:B------:R-:W-:Y:S02]  /*16c0*/  UIMAD UR58, UR6, 0xf, URZ ;  /* 0x0000000f063a78a4 */ /* 0x000fe4000f8e02ff */
[----:B------:R-:W-:Y:S02]  /*16d0*/  UIMAD UR59, UR6, 0xe, URZ ;  /* 0x0000000e063b78a4 */ /* 0x000fe4000f8e02ff */
[----:B------:R-:W-:Y:S02]  /*16e0*/  UIMAD UR60, UR6, 0xd, URZ ;  /* 0x0000000d063c78a4 */ /* 0x000fe4000f8e02ff */
[----:B------:R-:W-:-:S02]  /*16f0*/  UIMAD UR61, UR6, 0xc, URZ ;  /* 0x0000000c063d78a4 */ /* 0x000fc4000f8e02ff */
[----:B------:R-:W-:Y:S02]  /*1700*/  UIMAD UR62, UR6, 0xb, URZ ;  /* 0x0000000b063e78a4 */ /* 0x000fe4000f8e02ff */
[----:B------:R-:W-:Y:S02]  /*1710*/  UIMAD UR63, UR6, 0xa, URZ ;  /* 0x0000000a063f78a4 */ /* 0x000fe4000f8e02ff */
[----:B------:R-:W-:Y:S02]  /*1720*/  UIMAD UR64, UR6, 0x9, URZ ;  /* 0x00000009064078a4 */ /* 0x000fe4000f8e02ff */
[----:B------:R-:W-:Y:S02]  /*1730*/  USHF.L.U32 UR65, UR6, 0x3, URZ ;  /* 0x0000000306417899 */ /* 0x000fe400080006ff */
[----:B------:R-:W-:Y:S02]  /*1740*/  UIMAD UR66, UR6, 0x7, URZ ;  /* 0x00000007064278a4 */ /* 0x000fe4000f8e02ff */
[----:B------:R-:W-:-:S02]  /*1750*/  UIMAD UR67, UR6, 0x6, URZ ;  /* 0x00000006064378a4 */ /* 0x000fc4000f8e02ff */
[----:B------:R-:W-:Y:S02]  /*1760*/  UIMAD UR68, UR6, 0x5, URZ ;  /* 0x00000005064478a4 */ /* 0x000fe4000f8e02ff */
[----:B------:R-:W-:Y:S02]  /*1770*/  USHF.L.U32 UR69, UR6, 0x2, URZ ;  /* 0x0000000206457899 */ /* 0x000fe400080006ff */
[----:B------:R-:W-:Y:S02]  /*1780*/  UIMAD UR70, UR6, 0x3, URZ ;  /* 0x00000003064678a4 */ /* 0x000fe4000f8e02ff */
[----:B--2---:R-:W-:-:S12]  /*1790*/  USHF.L.U32 UR4, UR6, 0x1, URZ ;  /* 0x0000000106047899 */ /* 0x004fd800080006ff */
.L_x_1:
[----:B------:R0:W-:Y:S01]  /*17a0*/  STL.64 [R1+0xa8], R86 ;  /* 0x0000a85601007387 */ /* 0x0001e20000100a00 */
[C---:B------:R-:W-:Y:S01]  /*17b0*/  ISETP.GT.AND P0, PT, R0.reuse, 0x2, PT ;  /* 0x000000020000780c */ /* 0x040fe20003f04270 */
[----:B------:R-:W-:Y:S01]  /*17c0*/  IMAD.U32 R11, RZ, RZ, UR4 ;  /* 0x00000004ff0b7e24 */ /* 0x000fe2000f8e00ff */
[C---:B------:R-:W-:Y:S01]  /*17d0*/  ISETP.GT.AND P1, PT, R0.reuse, 0x3, PT ;  /* 0x000000030000780c */ /* 0x040fe20003f24270 */
[----:B------:R-:W-:Y:S02]  /*17e0*/  IMAD.MOV.U32 R2, RZ, RZ, R8 ;  /* 0x000000ffff027224 */ /* 0x000fe400078e0008 */
[----:B------:R-:W-:Y:S01]  /*17f0*/  IMAD.U32 R9, RZ, RZ, UR70 ;  /* 0x00000046ff097e24 */ /* 0x000fe2000f8e00ff */
[C---:B------:R-:W-:Y:S01]  /*1800*/  ISETP.GT.AND P4, PT, R0.reuse, 0x8, PT ;  /* 0x000000080000780c */ /* 0x040fe20003f84270 */
[----:B------:R-:W-:Y:S01]  /*1810*/  IMAD.U32 R25, RZ, RZ, UR69 ;  /* 0x00000045ff197e24 */ /* 0x000fe2000f8e00ff */
[C---:B------:R-:W-:Y:S01]  /*1820*/  ISETP.GT.AND P3, PT, R0.reuse, 0x7, PT ;  /* 0x000000070000780c */ /* 0x040fe20003f64270 */
[----:B------:R-:W-:Y:S01]  /*1830*/  IMAD.U32 R23, RZ, RZ, UR68 ;  /* 0x00000044ff177e24 */ /* 0x000fe2000f8e00ff */
[----:B------:R-:W-:Y:S01]  /*1840*/  ISETP.GT.AND P2, PT, R0, 0x6, PT ;  /* 0x000000060000780c */ /* 0x000fe20003f44270 */
[----:B0-----:R-:W2:Y:S01]  /*1850*/  LDL R87, [R1+0x20] ;  /* 0x0000200001577983 */ /* 0x001ea20000100800 */
[----:B------:R-:W-:Y:S01]  /*1860*/  IMAD.WIDE R10, R11, 0x2, R2 ;  /* 0x000000020b0a7825 */ /* 0x000fe200078e0202 */
[----:B------:R-:W-:Y:S01]  /*1870*/  PRMT R31, RZ, 0x7610, R31 ;  /* 0x00007610ff1f7816 */ /* 0x000fe2000000001f */
[----:B------:R-:W0:Y:S01]  /*1880*/  LDC R75, c[0x0][0x3a8] ;  /* 0x0000ea00ff4b7b82 */ /* 0x000e220000000800 */
[----:B------:R1:W-:Y:S01]  /*1890*/  STL [R1+0xa0], R80 ;  /* 0x0000a05001007387 */ /* 0x0003e20000100800 */
[----:B------:R-:W-:-:S03]  /*18a0*/  IMAD.WIDE R8, R9, 0x2, R2 ;  /* 0x0000000209087825 */ /* 0x000fc600078e0202 */
[----:B------:R-:W-:Y:S04]  /*18b0*/  STL [R1+0x9c], R81 ;  /* 0x00009c5101007387 */ /* 0x000fe80000100800 */
[----:B------:R3:W-:Y:S01]  /*18c0*/  STL [R1+0x98], R82 ;  /* 0x0000985201007387 */ /* 0x0007e20000100800 */
[----:B-1----:R-:W-:-:S03]  /*18d0*/  PRMT R80, RZ, 0x7610, R80 ;  /* 0x00007610ff507816 */ /* 0x002fc60000000050 */
[----:B------:R-:W-:Y:S04]  /*18e0*/  STL [R1+0x94], R83 ;  /* 0x0000945301007387 */ /* 0x000fe80000100800 */
[----:B------:R-:W4:Y:S01]  /*18f0*/  @P0 LDG.E.U16 R80, desc[UR8][R10.64] ;  /* 0x000000080a500981 */ /* 0x000f22000c1e1500 */
[----:B---3--:R-:W-:Y:S02]  /*1900*/  PRMT R82, RZ, 0x7610, R82 ;  /* 0x00007610ff527816 */ /* 0x008fe40000000052 */
[C---:B------:R-:W-:Y:S01]  /*1910*/  ISETP.GT.AND P0, PT, R0.reuse, 0x4, PT ;  /* 0x000000040000780c */ /* 0x040fe20003f04270 */
[----:B------:R1:W-:Y:S04]  /*1920*/  STL [R1+0x90], R76 ;  /* 0x0000904c01007387 */ /* 0x0003e80000100800 */
[----:B------:R3:W5:Y:S01]  /*1930*/  @P1 LDG.E.U16 R82, desc[UR8][R8.64] ;  /* 0x0000000808521981 */ /* 0x000762000c1e1500 */
[----:B------:R-:W-:Y:S01]  /*1940*/  ISETP.GT.AND P1, PT, R0, 0x5, PT ;  /* 0x000000050000780c */ /* 0x000fe20003f24270 */
[----:B------:R-:W-:-:S02]  /*1950*/  IMAD.U32 R21, RZ, RZ, UR65 ;  /* 0x00000041ff157e24 */ /* 0x000fc4000f8e00ff */
[----:B------:R3:W-:Y:S01]  /*1960*/  STL [R1+0x8c], R77 ;  /* 0x00008c4d01007387 */ /* 0x0007e20000100800 */
[----:B-1----:R-:W-:Y:S01]  /*1970*/  PRMT R76, RZ, 0x7610, R76 ;  /* 0x00007610ff4c7816 */ /* 0x002fe2000000004c */
[----:B------:R-:W-:Y:S02]  /*1980*/  IMAD.U32 R15, RZ, RZ, UR66 ;  /* 0x00000042ff0f7e24 */ /* 0x000fe4000f8e00ff */
[----:B------:R-:W-:Y:S01]  /*1990*/  STL [R1+0x88], R78 ;  /* 0x0000884e01007387 */ /* 0x000fe20000100800 */
[----:B---3--:R-:W-:-:S03]  /*19a0*/  IMAD.WIDE R8, R25, 0x2, R2 ;  /* 0x0000000219087825 */ /* 0x008fc600078e0202 */
[----:B------:R1:W-:Y:S01]  /*19b0*/  STL [R1+0x84], R79 ;  /* 0x0000844f01007387 */ /* 0x0003e20000100800 */
[----:B------:R-:W-:Y:S01]  /*19c0*/  PRMT R77, RZ, 0x7610, R77 ;  /* 0x00007610ff4d7816 */ /* 0x000fe2000000004d */
[----:B------:R-:W-:Y:S02]  /*19d0*/  IMAD.U32 R13, RZ, RZ, UR67 ;  /* 0x00000043ff0d7e24 */ /* 0x000fe4000f8e00ff */
[----:B------:R-:W3:Y:S01]  /*19e0*/  @P0 LDG.E.U16 R76, desc[UR8][R8.64] ;  /* 0x00000008084c0981 */ /* 0x000ee2000c1e1500 */
[----:B------:R-:W-:Y:S01]  /*19f0*/  IMAD.WIDE R10, R23, 0x2, R2 ;  /* 0x00000002170a7825 */ /* 0x000fe200078e0202 */
[----:B------:R-:W-:-:S03]  /*1a00*/  ISETP.GT.AND P0, PT, R0, 0x9, PT ;  /* 0x000000090000780c */ /* 0x000fc60003f04270 */
[----:B------:R-:W-:Y:S01]  /*1a10*/  IMAD.WIDE R20, R21, 0x2, R2 ;  /* 0x0000000215147825 */ /* 0x000fe200078e0202 */
[----:B-1----:R-:W-:Y:S01]  /*1a20*/  PRMT R79, RZ, 0x7610, R79 ;  /* 0x00007610ff4f7816 */ /* 0x002fe2000000004f */
[----:B------:R1:W2:Y:S01]  /*1a30*/  @P1 LDG.E.U16 R77, desc[UR8][R10.64] ;  /* 0x000000080a4d1981 */ /* 0x0002a2000c1e1500 */
[----:B------:R-:W-:Y:S01]  /*1a40*/  PRMT R78, RZ, 0x7610, R78 ;  /* 0x00007610ff4e7816 */ /* 0x000fe2000000004e */
[--C-:B------:R-:W-:Y:S01]  /*1a50*/  IMAD.WIDE R14, R15, 0x2, R2.reuse ;  /* 0x000000020f0e7825 */ /* 0x100fe200078e0202 */
[C---:B------:R-:W-:Y:S01]  /*1a60*/  ISETP.GT.AND P1, PT, R0.reuse, 0xa, PT ;  /* 0x0000000a0000780c */ /* 0x040fe20003f24270 */
[----:B------:R0:W2:Y:S02]  /*1a70*/  @P4 LDG.E.U16 R31, desc[UR8][R20.64] ;  /* 0x00000008141f4981 */ /* 0x0000a4000c1e1500 */
[----:B------:R-:W-:Y:S01]  /*1a80*/  IMAD.WIDE R12, R13, 0x2, R2 ;  /* 0x000000020d0c7825 */ /* 0x000fe200078e0202 */
[C---:B------:R-:W-:Y:S01]  /*1a90*/  ISETP.GT.AND P4, PT, R0.reuse, 0xd, PT ;  /* 0x0000000d0000780c */ /* 0x040fe20003f84270 */
[----:B------:R0:W2:Y:S02]  /*1aa0*/  @P3 LDG.E.U16 R79, desc[UR8][R14.64] ;  /* 0x000000080e4f3981 */ /* 0x0000a4000c1e1500 */
[----:B------:R-:W-:Y:S01]  /*1ab0*/  IMAD.U32 R23, RZ, RZ, UR64 ;  /* 0x00000040ff177e24 */ /* 0x000fe2000f8e00ff */
[C---:B------:R-:W-:Y:S01]  /*1ac0*/  ISETP.GT.AND P3, PT, R0.reuse, 0xc, PT ;  /* 0x0000000c0000780c */ /* 0x040fe20003f64270 */
[----:B------:R0:W2:Y:S01]  /*1ad0*/  @P2 LDG.E.U16 R78, desc[UR8][R12.64] ;  /* 0x000000080c4e2981 */ /* 0x0000a2000c1e1500 */
[----:B------:R-:W-:Y:S01]  /*1ae0*/  PRMT R67, RZ, 0x7610, R67 ;  /* 0x00007610ff437816 */ /* 0x000fe20000000043 */
[----:B-1----:R-:W-:Y:S01]  /*1af0*/  IMAD.U32 R11, RZ, RZ, UR63 ;  /* 0x0000003fff0b7e24 */ /* 0x002fe2000f8e00ff */
[----:B------:R-:W-:Y:S01]  /*1b00*/  ISETP.GT.AND P2, PT, R0, 0xb, PT ;  /* 0x0000000b0000780c */ /* 0x000fe20003f44270 */
[----:B0-----:R-:W-:-:S02]  /*1b10*/  IMAD.U32 R21, RZ, RZ, UR60 ;  /* 0x0000003cff157e24 */ /* 0x001fc4000f8e00ff */
[----:B------:R-:W-:Y:S01]  /*1b20*/  IMAD.WIDE R8, R23, 0x2, R2 ;  /* 0x0000000217087825 */ /* 0x000fe200078e0202 */
[----:B------:R-:W-:Y:S02]  /*1b30*/  PRMT R81, RZ, 0x7610, R81 ;  /* 0x00007610ff517816 */ /* 0x000fe40000000051 */
[----:B------:R-:W-:Y:S01]  /*1b40*/  PRMT R110, RZ, 0x7610, R110 ;  /* 0x00007610ff6e7816 */ /* 0x000fe2000000006e */
[----:B------:R-:W-:Y:S01]  /*1b50*/  IMAD.U32 R15, RZ, RZ, UR61 ;  /* 0x0000003dff0f7e24 */ /* 0x000fe2000f8e00ff */
[----:B------:R-:W2:Y:S01]  /*1b60*/  @P0 LDG.E.U16 R67, desc[UR8][R8.64] ;  /* 0x0000000808430981 */ /* 0x000ea2000c1e1500 */
[----:B------:R-:W-:Y:S02]  /*1b70*/  IMAD.U32 R13, RZ, RZ, UR62 ;  /* 0x0000003eff0d7e24 */ /* 0x000fe4000f8e00ff */
[----:B------:R-:W-:Y:S01]  /*1b80*/  IMAD.WIDE R10, R11, 0x2, R2 ;  /* 0x000000020b0a7825 */ /* 0x000fe200078e0202 */
[----:B------:R-:W-:-:S03]  /*1b90*/  PRMT R111, RZ, 0x7610, R111 ;  /* 0x00007610ff6f7816 */ /* 0x000fc6000000006f */
[----:B------:R-:W-:Y:S01]  /*1ba0*/  IMAD.WIDE R20, R21, 0x2, R2 ;  /* 0x0000000215147825 */ /* 0x000fe200078e0202 */
[C---:B------:R-:W-:Y:S01]  /*1bb0*/  ISETP.GT.AND P0, PT, R0.reuse, 0xe, PT ;  /* 0x0000000e0000780c */ /* 0x040fe20003f04270 */
        /* <DEDUP_REMOVED lines=12> */
[----:B0-----:R-:W-:Y:S01]  /*1c80*/  IMAD.U32 R11, RZ, RZ, UR58 ;  /* 0x0000003aff0b7e24 */ /* 0x001fe2000f8e00ff */
[----:B------:R-:W-:Y:S01]  /*1c90*/  ISETP.GT.AND P2, PT, R0, 0x10, PT ;  /* 0x000000100000780c */ /* 0x000fe20003f44270 */
[----:B-1----:R-:W-:-:S02]  /*1ca0*/  IMAD.U32 R21, RZ, RZ, UR55 ;  /* 0x00000037ff157e24 */ /* 0x002fc4000f8e00ff */
[----:B------:R-:W-:Y:S01]  /*1cb0*/  IMAD.WIDE R8, R23, 0x2, R2 ;  /* 0x0000000217087825 */ /* 0x000fe200078e0202 */
[----:B------:R-:W-:Y:S02]  /*1cc0*/  PRMT R108, RZ, 0x7610, R108 ;  /* 0x00007610ff6c7816 */ /* 0x000fe4000000006c */
[----:B------:R-:W-:Y:S01]  /*1cd0*/  PRMT R107, RZ, 0x7610, R107 ;  /* 0x00007610ff6b7816 */ /* 0x000fe2000000006b */
[----:B------:R-:W-:Y:S01]  /*1ce0*/  IMAD.U32 R15, RZ, RZ, UR56 ;  /* 0x00000038ff0f7e24 */ /* 0x000fe2000f8e00ff */
[----:B------:R0:W2:Y:S01]  /*1cf0*/  @P0 LDG.E.U16 R109, desc[UR8][R8.64] ;  /* 0x00000008086d0981 */ /* 0x0000a2000c1e1500 */
[----:B------:R-:W-:Y:S02]  /*1d00*/  IMAD.U32 R13, RZ, RZ, UR57 ;  /* 0x00000039ff0d7e24 */ /* 0x000fe4000f8e00ff */
[----:B------:R-:W-:Y:S01]  /*1d10*/  IMAD.WIDE R10, R11, 0x2, R2 ;  /* 0x000000020b0a7825 */ /* 0x000fe200078e0202 */
[----:B------:R-:W-:-:S03]  /*1d20*/  PRMT R66, RZ, 0x7610, R66 ;  /* 0x00007610ff427816 */ /* 0x000fc60000000042 */
[----:B------:R-:W-:Y:S01]  /*1d30*/  IMAD.WIDE R20, R21, 0x2, R2 ;  /* 0x0000000215147825 */ /* 0x000fe200078e0202 */
[C---:B------:R-:W-:Y:S01]  /*1d40*/  ISETP.GT.AND P0, PT, R0.reuse, RZ, PT ;  /* 0x000000ff0000720c */ /* 0x040fe20003f04270 */
[----:B------:R-:W2:Y:S01]  /*1d50*/  @P1 LDG.E.U16 R108, desc[UR8][R10.64] ;  /* 0x000000080a6c1981 */ /* 0x000ea2000c1e1500 */
[----:B------:R-:W-:Y:S01]  /*1d60*/  PRMT R30, RZ, 0x7610, R30 ;  /* 0x00007610ff1e7816 */ /* 0x000fe2000000001e */
[--C-:B------:R-:W-:Y:S01]  /*1d70*/  IMAD.WIDE R14, R15, 0x2, R2.reuse ;  /* 0x000000020f0e7825 */ /* 0x100fe200078e0202 */
[C---:B------:R-:W-:Y:S01]  /*1d80*/  ISETP.GT.AND P1, PT, R0.reuse, 0x13, PT ;  /* 0x000000130000780c */ /* 0x040fe20003f24270 */
[----:B------:R-:W2:Y:S02]  /*1d90*/  @P4 LDG.E.U16 R107, desc[UR8][R20.64] ;  /* 0x00000008146b4981 */ /* 0x000ea4000c1e1500 */
[----:B------:R-:W-:Y:S01]  /*1da0*/  IMAD.WIDE R12, R13, 0x2, R2 ;  /* 0x000000020d0c7825 */ /* 0x000fe200078e0202 */
[C---:B------:R-:W-:Y:S01]  /*1db0*/  ISETP.GT.AND P4, PT, R0.reuse, 0x16, PT ;  /* 0x000000160000780c */ /* 0x040fe20003f84270 */
[----:B------:R1:W2:Y:S01]  /*1dc0*/  @P3 LDG.E.U16 R66, desc[UR8][R14.64] ;  /* 0x000000080e423981 */ /* 0x0002a2000c1e1500 */
[C---:B------:R-:W-:Y:S01]  /*1dd0*/  ISETP.GT.AND P3, PT, R0.reuse, 0x15, PT ;  /* 0x000000150000780c */ /* 0x040fe20003f64270 */
[----:B0-----:R-:W-:Y:S01]  /*1de0*/  IMAD.U32 R9, RZ, RZ, UR54 ;  /* 0x00000036ff097e24 */ /* 0x001fe2000f8e00ff */
[----:B------:R-:W-:Y:S01]  /*1df0*/  PRMT R32, RZ, 0x7610, R32 ;  /* 0x00007610ff207816 */ /* 0x000fe20000000020 */
[----:B------:R0:W2:Y:S01]  /*1e00*/  @P2 LDG.E.U16 R30, desc[UR8][R12.64] ;  /* 0x000000080c1e2981 */ /* 0x0000a2000c1e1500 */
[----:B------:R-:W-:-:S02]  /*1e10*/  ISETP.GT.AND P2, PT, R0, 0x14, PT ;  /* 0x000000140000780c */ /* 0x000fc40003f44270 */
[----:B------:R-:W-:Y:S01]  /*1e20*/  ISETP.GT.AND P5, PT, R0, 0x17, PT ;  /* 0x000000170000780c */ /* 0x000fe20003fa4270 */
[----:B-1----:R-:W-:Y:S01]  /*1e30*/  IMAD.U32 R15, RZ, RZ, UR51 ;  /* 0x00000033ff0f7e24 */ /* 0x002fe2000f8e00ff */
[----:B------:R-:W-:Y:S01]  /*1e40*/  PRMT R106, RZ, 0x7610, R106 ;  /* 0x00007610ff6a7816 */ /* 0x000fe2000000006a */
[----:B------:R-:W-:Y:S01]  /*1e50*/  IMAD.U32 R11, RZ, RZ, UR53 ;  /* 0x00000035ff0b7e24 */ /* 0x000fe2000f8e00ff */
[----:B------:R-:W-:Y:S01]  /*1e60*/  PRMT R103, RZ, 0x7610, R103 ;  /* 0x00007610ff677816 */ /* 0x000fe20000000067 */
[----:B0-----:R-:W-:Y:S01]  /*1e70*/  IMAD.U32 R13, RZ, RZ, UR52 ;  /* 0x00000034ff0d7e24 */ /* 0x001fe2000f8e00ff */
        /* <DEDUP_REMOVED lines=8> */
[----:B------:R-:W-:Y:S01]  /*1f00*/  IMAD.WIDE R12, R13, 0x2, R2 ;  /* 0x000000020d0c7825 */ /* 0x000fe200078e0202 */
[----:B------:R-:W-:Y:S01]  /*1f10*/  PRMT R102, RZ, 0x7610, R102 ;  /* 0x00007610ff667816 */ /* 0x000fe20000000066 */
[----:B------:R-:W2:Y:S02]  /*1f20*/  @P4 LDG.E.U16 R103, desc[UR8][R14.64] ;  /* 0x000000080e674981 */ /* 0x000ea4000c1e1500 */
[--C-:B------:R-:W-:Y:S01]  /*1f30*/  IMAD.WIDE R10, R11, 0x2, R2.reuse ;  /* 0x000000020b0a7825 */ /* 0x100fe200078e0202 */
[C---:B------:R-:W-:Y:S01]  /*1f40*/  ISETP.GT.AND P1, PT, R0.reuse, 0x19, PT ;  /* 0x000000190000780c */ /* 0x040fe20003f24270 */
[----:B------:R-:W2:Y:S02]  /*1f50*/  @P3 LDG.E.U16 R104, desc[UR8][R12.64] ;  /* 0x000000080c683981 */ /* 0x000ea4000c1e1500 */
[----:B------:R-:W-:Y:S01]  /*1f60*/  IMAD.WIDE R20, R21, 0x2, R2 ;  /* 0x0000000215147825 */ /* 0x000fe200078e0202 */
[C---:B------:R-:W-:Y:S01]  /*1f70*/  ISETP.GT.AND P4, PT, R0.reuse, 0x1c, PT ;  /* 0x0000001c0000780c */ /* 0x040fe20003f84270 */
[----:B------:R1:W2:Y:S02]  /*1f80*/  @P2 LDG.E.U16 R105, desc[UR8][R10.64] ;  /* 0x000000080a692981 */ /* 0x0002a4000c1e1500 */
[----:B------:R-:W-:Y:S01]  /*1f90*/  IMAD.U32 R23, RZ, RZ, UR49 ;  /* 0x00000031ff177e24 */ /* 0x000fe2000f8e00ff */
[C---:B------:R-:W-:Y:S01]  /*1fa0*/  ISETP.GT.AND P3, PT, R0.reuse, 0x1b, PT ;  /* 0x0000001b0000780c */ /* 0x040fe20003f64270 */
[----:B------:R1:W2:Y:S01]  /*1fb0*/  @P5 LDG.E.U16 R102, desc[UR8][R20.64] ;  /* 0x0000000814665981 */ /* 0x0002a2000c1e1500 */
[----:B------:R-:W-:Y:S01]  /*1fc0*/  PRMT R29, RZ, 0x7610, R29 ;  /* 0x00007610ff1d7816 */ /* 0x000fe2000000001d */
[----:B0-----:R-:W-:Y:S01]  /*1fd0*/  IMAD.WIDE R8, R23, 0x2, R2 ;  /* 0x0000000217087825 */ /* 0x001fe200078e0202 */
[----:B------:R-:W-:-:S03]  /*1fe0*/  ISETP.GT.AND P2, PT, R0, 0x1a, PT ;  /* 0x0000001a0000780c */ /* 0x000fc60003f44270 */
[----:B-1----:R-:W-:Y:S01]  /*1ff0*/  IMAD.U32 R11, RZ, RZ, UR48 ;  /* 0x00000030ff0b7e24 */ /* 0x002fe2000f8e00ff */
[----:B------:R-:W-:Y:S01]  /*2000*/  PRMT R35, RZ, 0x7610, R35 ;  /* 0x00007610ff237816 */ /* 0x000fe20000000023 */
[----:B------:R-:W-:Y:S01]  /*2010*/  IMAD.U32 R15, RZ, RZ, UR46 ;  /* 0x0000002eff0f7e24 */ /* 0x000fe2000f8e00ff */
        /* <DEDUP_REMOVED lines=8> */
[----:B------:R-:W2:Y:S01]  /*20a0*/  @P1 LDG.E.U16 R35, desc[UR8][R10.64] ;  /* 0x000000080a231981 */ /* 0x000ea2000c1e1500 */
        /* <DEDUP_REMOVED lines=10> */
[----:B------:R-:W-:Y:S01]  /*2150*/  ISETP.GT.AND P2, PT, R0, 0x1f, PT ;  /* 0x0000001f0000780c */ /* 0x000fe20003f44270 */
[----:B------:R-:W-:Y:S01]  /*2160*/  IMAD.U32 R26, RZ, RZ, UR40 ;  /* 0x00000028ff1a7e24 */ /* 0x000fe2000f8e00ff */
[----:B0-----:R-:W-:Y:S01]  /*2170*/  PRMT R21, RZ, 0x7610, R21 ;  /* 0x00007610ff157816 */ /* 0x001fe20000000015 */
[----:B------:R-:W-:Y:S01]  /*2180*/  IMAD.WIDE R8, R23, 0x2, R2 ;  /* 0x0000000217087825 */ /* 0x000fe200078e0202 */
[----:B------:R-:W-:-:S02]  /*2190*/  PRMT R34, RZ, 0x7610, R34 ;  /* 0x00007610ff227816 */ /* 0x000fc40000000022 */
[----:B-1----:R-:W-:Y:S01]  /*21a0*/  PRMT R14, RZ, 0x7610, R14 ;  /* 0x00007610ff0e7816 */ /* 0x002fe2000000000e */
[----:B------:R-:W-:Y:S01]  /*21b0*/  IMAD.U32 R12, RZ, RZ, UR43 ;  /* 0x0000002bff0c7e24 */ /* 0x000fe2000f8e00ff */
[----:B------:R-:W2:Y:S01]  /*21c0*/  @P0 LDG.E.U16 R21, desc[UR8][R8.64] ;  /* 0x0000000808150981 */ /* 0x000ea2000c1e1500 */
[----:B------:R-:W-:Y:S02]  /*21d0*/  IMAD.U32 R24, RZ, RZ, UR41 ;  /* 0x00000029ff187e24 */ /* 0x000fe4000f8e00ff */
[----:B------:R-:W-:Y:S02]  /*21e0*/  IMAD.U32 R22, RZ, RZ, UR42 ;  /* 0x0000002aff167e24 */ /* 0x000fe4000f8e00ff */
[----:B------:R-:W-:Y:S01]  /*21f0*/  IMAD.WIDE R12, R12, 0x2, R2 ;  /* 0x000000020c0c7825 */ /* 0x000fe200078e0202 */
[----:B------:R-:W-:-:S03]  /*2200*/  PRMT R28, RZ, 0x7610, R28 ;  /* 0x00007610ff1c7816 */ /* 0x000fc6000000001c */
[----:B------:R-:W-:Y:S01]  /*2210*/  IMAD.WIDE R26, R26, 0x2, R2 ;  /* 0x000000021a1a7825 */ /* 0x000fe200078e0202 */
[----:B------:R-:W-:Y:S01]  /*2220*/  ISETP.GT.AND P0, PT, R0, 0x22, PT ;  /* 0x000000220000780c */ /* 0x000fe20003f04270 */
[----:B------:R-:W2:Y:S01]  /*2230*/  @P1 LDG.E.U16 R14, desc[UR8][R12.64] ;  /* 0x000000080c0e1981 */ /* 0x000ea2000c1e1500 */
[----:B------:R-:W-:Y:S01]  /*2240*/  PRMT R11, RZ, 0x7610, R11 ;  /* 0x00007610ff0b7816 */ /* 0x000fe2000000000b */
[--C-:B------:R-:W-:Y:S01]  /*2250*/  IMAD.WIDE R24, R24, 0x2, R2.reuse ;  /* 0x0000000218187825 */ /* 0x100fe200078e0202 */
[----:B------:R-:W-:Y:S01]  /*2260*/  ISETP.GT.AND P1, PT, R0, 0x23, PT ;  /* 0x000000230000780c */ /* 0x000fe20003f24270 */
[----:B------:R0:W2:Y:S02]  /*2270*/  @P4 LDG.E.U16 R34, desc[UR8][R26.64] ;  /* 0x000000081a224981 */ /* 0x0000a4000c1e1500 */
[----:B------:R-:W-:Y:S01]  /*2280*/  IMAD.WIDE R22, R22, 0x2, R2 ;  /* 0x0000000216167825 */ /* 0x000fe200078e0202 */
[C---:B------:R-:W-:Y:S01]  /*2290*/  ISETP.GT.AND P4, PT, R0.reuse, 0x26, PT ;  /* 0x000000260000780c */ /* 0x040fe20003f84270 */
[----:B------:R1:W2:Y:S01]  /*22a0*/  @P3 LDG.E.U16 R28, desc[UR8][R24.64] ;  /* 0x00000008181c3981 */ /* 0x0002a2000c1e1500 */
[----:B------:R-:W-:Y:S01]  /*22b0*/  ISETP.GT.AND P3, PT, R0, 0x25, PT ;  /* 0x000000250000780c */ /* 0x000fe20003f64270 */
[----:B------:R-:W-:-:S02]  /*22c0*/  IMAD.U32 R36, RZ, RZ, UR38 ;  /* 0x00000026ff247e24 */ /* 0x000fc4000f8e00ff */
[----:B------:R1:W2:Y:S01]  /*22d0*/  @P2 LDG.E.U16 R11, desc[UR8][R22.64] ;  /* 0x00000008160b2981 */ /* 0x0002a2000c1e1500 */
[----:B0-----:R-:W-:Y:S01]  /*22e0*/  IMAD.U32 R26, RZ, RZ, UR39 ;  /* 0x00000027ff1a7e24 */ /* 0x001fe2000f8e00ff */
[----:B------:R-:W-:Y:S02]  /*22f0*/  ISETP.GT.AND P2, PT, R0, 0x24, PT ;  /* 0x000000240000780c */ /* 0x000fe40003f44270 */
[----:B-1----:R-:W-:Y:S01]  /*2300*/  PRMT R24, RZ, 0x7610, R24 ;  /* 0x00007610ff187816 */ /* 0x002fe20000000018 */
[----:B------:R-:W-:Y:S01]  /*2310*/  IMAD.WIDE R26, R26, 0x2, R2 ;  /* 0x000000021a1a7825 */ /* 0x000fe200078e0202 */
[----:B------:R-:W-:-:S03]  /*2320*/  PRMT R22, RZ, 0x7610, R22 ;  /* 0x00007610ff167816 */ /* 0x000fc60000000016 */
[----:B------:R-:W-:Y:S01]  /*2330*/  IMAD.U32 R58, RZ, RZ, UR35 ;  /* 0x00000023ff3a7e24 */ /* 0x000fe2000f8e00ff */
[----:B------:R-:W2:Y:S01]  /*2340*/  @P0 LDG.E.U16 R24, desc[UR8][R26.64] ;  /* 0x000000081a180981 */ /* 0x000ea2000c1e1500 */
[----:B------:R-:W-:Y:S02]  /*2350*/  IMAD.U32 R38, RZ, RZ, UR37 ;  /* 0x00000025ff267e24 */ /* 0x000fe4000f8e00ff */
[----:B------:R-:W-:Y:S02]  /*2360*/  IMAD.U32 R56, RZ, RZ, UR36 ;  /* 0x00000024ff387e24 */ /* 0x000fe4000f8e00ff */
[----:B------:R-:W-:Y:S01]  /*2370*/  IMAD.WIDE R36, R36, 0x2, R2 ;  /* 0x0000000224247825 */ /* 0x000fe200078e0202 */
[----:B------:R-:W-:Y:S02]  /*2380*/  PRMT R8, RZ, 0x7610, R8 ;  /* 0x00007610ff087816 */ /* 0x000fe40000000008 */
[----:B------:R-:W-:Y:S01]  /*2390*/  ISETP.GT.AND P0, PT, R0, 0x27, PT ;  /* 0x000000270000780c */ /* 0x000fe20003f04270 */
[----:B------:R-:W-:Y:S01]  /*23a0*/  IMAD.WIDE R58, R58, 0x2, R2 ;  /* 0x000000023a3a7825 */ /* 0x000fe200078e0202 */
[----:B------:R-:W-:Y:S01]  /*23b0*/  PRMT R15, RZ, 0x7610, R15 ;  /* 0x00007610ff0f7816 */ /* 0x000fe2000000000f */
[----:B------:R0:W3:Y:S01]  /*23c0*/  @P1 LDG.E.U16 R22, desc[UR8][R36.64] ;  /* 0x0000000824161981 */ /* 0x0000e2000c1e1500 */
[----:B------:R-:W-:Y:S01]  /*23d0*/  PRMT R12, RZ, 0x7610, R12 ;  /* 0x00007610ff0c7816 */ /* 0x000fe2000000000c */
[--C-:B------:R-:W-:Y:S01]  /*23e0*/  IMAD.WIDE R38, R38, 0x2, R2.reuse ;  /* 0x0000000226267825 */ /* 0x100fe200078e0202 */
[----:B------:R-:W-:Y:S01]  /*23f0*/  ISETP.GT.AND P1, PT, R0, 0x28, PT ;  /* 0x000000280000780c */ /* 0x000fe20003f24270 */
[----:B------:R-:W3:Y:S02]  /*2400*/  @P4 LDG.E.U16 R8, desc[UR8][R58.64] ;  /* 0x000000083a084981 */ /* 0x000ee4000c1e1500 */
[----:B------:R-:W-:Y:S01]  /*2410*/  IMAD.WIDE R56, R56, 0x2, R2 ;  /* 0x0000000238387825 */ /* 0x000fe200078e0202 */
[C---:B------:R-:W-:Y:S01]  /*2420*/  ISETP.GT.AND P4, PT, R0.reuse, 0x2b, PT ;  /* 0x0000002b0000780c */ /* 0x040fe20003f84270 */
[----:B------:R1:W3:Y:S02]  /*2430*/  @P2 LDG.E.U16 R15, desc[UR8][R38.64] ;  /* 0x00000008260f2981 */ /* 0x0002e4000c1e1500 */
[----:B0-----:R-:W-:Y:S01]  /*2440*/  IMAD.U32 R36, RZ, RZ, UR34 ;  /* 0x00000022ff247e24 */ /* 0x001fe2000f8e00ff */
[----:B------:R-:W-:Y:S01]  /*2450*/  PRMT R10, RZ, 0x7610, R10 ;  /* 0x00007610ff0a7816 */ /* 0x000fe2000000000a */
[----:B------:R0:W3:Y:S01]  /*2460*/  @P3 LDG.E.U16 R12, desc[UR8][R56.64] ;  /* 0x00000008380c3981 */ /* 0x0000e2000c1e1500 */
[----:B------:R-:W-:Y:S01]  /*2470*/  ISETP.GT.AND P3, PT, R0, 0x2a, PT ;  /* 0x0000002a0000780c */ /* 0x000fe20003f64270 */
[----:B------:R-:W-:Y:S01]  /*2480*/  IMAD.WIDE R36, R36, 0x2, R2 ;  /* 0x0000000224247825 */ /* 0x000fe200078e0202 */
[----:B------:R-:W-:-:S03]  /*2490*/  ISETP.GT.AND P2, PT, R0, 0x29, PT ;  /* 0x000000290000780c */ /* 0x000fc60003f44270 */
[----:B-1----:R-:W-:Y:S01]  /*24a0*/  IMAD.U32 R38, RZ, RZ, UR33 ;  /* 0x00000021ff267e24 */ /* 0x002fe2000f8e00ff */
[----:B------:R-:W-:Y:S01]  /*24b0*/  PRMT R27, RZ, 0x7610, R27 ;  /* 0x00007610ff1b7816 */ /* 0x000fe2000000001b */
[----:B------:R-:W-:Y:S01]  /*24c0*/  IMAD.U32 R64, RZ, RZ, UR30 ;  /* 0x0000001eff407e24 */ /* 0x000fe2000f8e00ff */
[----:B------:R1:W3:Y:S01]  /*24d0*/  @P0 LDG.E.U16 R10, desc[UR8][R36.64] ;  /* 0x00000008240a0981 */ /* 0x0002e2000c1e1500 */
[----:B------:R-:W-:Y:S02]  /*24e0*/  IMAD.U32 R58, RZ, RZ, UR31 ;  /* 0x0000001fff3a7e24 */ /* 0x000fe4000f8e00ff */
[----:B------:R-:W-:Y:S01]  /*24f0*/  IMAD.WIDE R38, R38, 0x2, R2 ;  /* 0x0000000226267825 */ /* 0x000fe200078e0202 */
[----:B------:R-:W-:Y:S02]  /*2500*/  PRMT R25, RZ, 0x7610, R25 ;  /* 0x00007610ff197816 */ /* 0x000fe40000000019 */
[----:B------:R-:W-:Y:S01]  /*2510*/  ISETP.GT.AND P0, PT, R0, 0x2c, PT ;  /* 0x0000002c0000780c */ /* 0x000fe20003f04270 */
[----:B0-----:R-:W-:Y:S01]  /*2520*/  IMAD.U32 R56, RZ, RZ, UR32 ;  /* 0x00000020ff387e24 */ /* 0x001fe2000f8e00ff */
[----:B------:R-:W-:Y:S01]  /*2530*/  PRMT R26, RZ, 0x7610, R26 ;  /* 0x00007610ff1a7816 */ /* 0x000fe2000000001a */
[----:B------:R-:W-:Y:S01]  /*2540*/  IMAD.WIDE R64, R64, 0x2, R2 ;  /* 0x0000000240407825 */ /* 0x000fe200078e0202 */
[----:B------:R0:W3:Y:S01]  /*2550*/  @P1 LDG.E.U16 R27, desc[UR8][R38.64] ;  /* 0x00000008261b1981 */ /* 0x0000e2000c1e1500 */
[----:B------:R-:W-:-:S02]  /*2560*/  PRMT R33, RZ, 0x7610, R33 ;  /* 0x00007610ff217816 */ /* 0x000fc40000000021 */
[--C-:B------:R-:W-:Y:S01]  /*2570*/  IMAD.WIDE R58, R58, 0x2, R2.reuse ;  /* 0x000000023a3a7825 */ /* 0x100fe200078e0202 */
[----:B------:R-:W-:Y:S01]  /*2580*/  ISETP.GT.AND P1, PT, R0, 0x2d, PT ;  /* 0x0000002d0000780c */ /* 0x000fe20003f24270 */
[----:B------:R0:W3:Y:S02]  /*2590*/  @P4 LDG.E.U16 R25, desc[UR8][R64.64] ;  /* 0x0000000840194981 */ /* 0x0000e4000c1e1500 */
[----:B-1----:R-:W-:Y:S02]  /*25a0*/  IMAD.U32 R36, RZ, RZ, UR29 ;  /* 0x0000001dff247e24 */ /* 0x002fe4000f8e00ff */
[----:B------:R-:W-:Y:S01]  /*25b0*/  IMAD.WIDE R56, R56, 0x2, R2 ;  /* 0x0000000238387825 */ /* 0x000fe200078e0202 */
[----:B------:R1:W3:Y:S01]  /*25c0*/  @P3 LDG.E.U16 R26, desc[UR8][R58.64] ;  /* 0x000000083a1a3981 */ /* 0x0002e2000c1e1500 */
[C---:B------:R-:W-:Y:S02]  /*25d0*/  ISETP.GT.AND P4, PT, R0.reuse, 0x30, PT ;  /* 0x000000300000780c */ /* 0x040fe40003f84270 */
[----:B------:R-:W-:Y:S01]  /*25e0*/  PRMT R23, RZ, 0x7610, R23 ;  /* 0x00007610ff177816 */ /* 0x000fe20000000017 */
[----:B0-----:R-:W-:Y:S01]  /*25f0*/  IMAD.U32 R38, RZ, RZ, UR28 ;  /* 0x0000001cff267e24 */ /* 0x001fe2000f8e00ff */
[----:B------:R-:W-:Y:S01]  /*2600*/  ISETP.GT.AND P3, PT, R0, 0x2f, PT ;  /* 0x0000002f0000780c */ /* 0x000fe20003f64270 */
[----:B------:R-:W-:Y:S01]  /*2610*/  IMAD.WIDE R36, R36, 0x2, R2 ;  /* 0x0000000224247825 */ /* 0x000fe200078e0202 */
[----:B------:R0:W3:Y:S01]  /*2620*/  @P2 LDG.E.U16 R33, desc[UR8][R56.64] ;  /* 0x0000000838212981 */ /* 0x0000e2000c1e1500 */
[----:B------:R-:W-:-:S02]  /*2630*/  ISETP.GT.AND P2, PT, R0, 0x2e, PT ;  /* 0x0000002e0000780c */ /* 0x000fc40003f44270 */
[----:B------:R-:W-:Y:S01]  /*2640*/  PRMT R20, RZ, 0x7610, R20 ;  /* 0x00007610ff147816 */ /* 0x000fe20000000014 */
[----:B------:R-:W-:Y:S01]  /*2650*/  IMAD.U32 R64, RZ, RZ, UR25 ;  /* 0x00000019ff407e24 */ /* 0x000fe2000f8e00ff */
[----:B------:R4:W3:Y:S01]  /*2660*/  @P0 LDG.E.U16 R23, desc[UR8][R36.64] ;  /* 0x0000000824170981 */ /* 0x0008e2000c1e1500 */
[----:B-1----:R-:W-:Y:S02]  /*2670*/  IMAD.U32 R58, RZ, RZ, UR26 ;  /* 0x0000001aff3a7e24 */ /* 0x002fe4000f8e00ff */
        /* <DEDUP_REMOVED lines=11> */
[----:B----4-:R-:W-:Y:S02]  /*2730*/  IMAD.U32 R36, RZ, RZ, UR24 ;  /* 0x00000018ff247e24 */ /* 0x010fe4000f8e00ff */
[----:B------:R-:W-:Y:S01]  /*2740*/  IMAD.WIDE R56, R56, 0x2, R2 ;  /* 0x0000000238387825 */ /* 0x000fe200078e0202 */
[----:B------:R4:W3:Y:S01]  /*2750*/  @P3 LDG.E.U16 R9, desc[UR8][R58.64] ;  /* 0x000000083a093981 */ /* 0x0008e2000c1e1500 */
[----:B------:R-:W-:Y:S02]  /*2760*/  ISETP.GT.AND P3, PT, R0, 0x34, PT ;  /* 0x000000340000780c */ /* 0x000fe40003f64270 */
[----:B0-----:R-:W-:Y:S01]  /*2770*/  IMAD.U32 R38, RZ, RZ, UR23 ;  /* 0x00000017ff267e24 */ /* 0x001fe2000f8e00ff */
[----:B------:R0:W3:Y:S01]  /*2780*/  @P2 LDG.E.U16 R13, desc[UR8][R56.64] ;  /* 0x00000008380d2981 */ /* 0x0000e2000c1e1500 */
[----:B-1----:R-:W-:Y:S01]  /*2790*/  PRMT R65, RZ, 0x7610, R65 ;  /* 0x00007610ff417816 */ /* 0x002fe20000000041 */
[----:B------:R-:W-:Y:S01]  /*27a0*/  IMAD.WIDE R36, R36, 0x2, R2 ;  /* 0x0000000224247825 */ /* 0x000fe200078e0202 */
[----:B------:R-:W-:-:S02]  /*27b0*/  ISETP.GT.AND P2, PT, R0, 0x33, PT ;  /* 0x000000330000780c */ /* 0x000fc40003f44270 */
[----:B----4-:R-:W-:Y:S01]  /*27c0*/  PRMT R58, RZ, 0x7610, R58 ;  /* 0x00007610ff3a7816 */ /* 0x010fe2000000003a */
[----:B------:R-:W-:Y:S01]  /*27d0*/  IMAD.U32 R70, RZ, RZ, UR21 ;  /* 0x00000015ff467e24 */ /* 0x000fe2000f8e00ff */
[----:B------:R1:W4:Y:S01]  /*27e0*/  @P0 LDG.E.U16 R65, desc[UR8][R36.64] ;  /* 0x0000000824410981 */ /* 0x000322000c1e1500 */
[----:B------:R-:W-:Y:S01]  /*27f0*/  IMAD.WIDE R38, R38, 0x2, R2 ;  /* 0x0000000226267825 */ /* 0x000fe200078e0202 */
[----:B------:R-:W-:Y:S02]  /*2800*/  ISETP.GT.AND P0, PT, R0, 0x35, PT ;  /* 0x000000350000780c */ /* 0x000fe40003f04270 */
[----:B------:R-:W-:Y:S01]  /*2810*/  PRMT R64, RZ, 0x7610, R64 ;  /* 0x00007610ff407816 */ /* 0x000fe20000000040 */
[----:B0-----:R-:W-:Y:S01]  /*2820*/  IMAD.U32 R56, RZ, RZ, UR22 ;  /* 0x00000016ff387e24 */ /* 0x001fe2000f8e00ff */
[----:B------:R0:W3:Y:S01]  /*2830*/  @P1 LDG.E.U16 R58, desc[UR8][R38.64] ;  /* 0x00000008263a1981 */ /* 0x0000e2000c1e1500 */
[----:B------:R-:W-:Y:S01]  /*2840*/  IMAD.WIDE R70, R70, 0x2, R2 ;  /* 0x0000000246467825 */ /* 0x000fe200078e0202 */
[----:B------:R-:W-:-:S02]  /*2850*/  PRMT R59, RZ, 0x7610, R59 ;  /* 0x00007610ff3b7816 */ /* 0x000fc4000000003b */
[----:B------:R-:W-:Y:S01]  /*2860*/  ISETP.GT.AND P1, PT, R0, 0x36, PT ;  /* 0x000000360000780c */ /* 0x000fe20003f24270 */
[----:B-1----:R-:W-:Y:S01]  /*2870*/  IMAD.U32 R36, RZ, RZ, UR20 ;  /* 0x00000014ff247e24 */ /* 0x002fe2000f8e00ff */
[----:B------:R1:W3:Y:S01]  /*2880*/  @P3 LDG.E.U16 R64, desc[UR8][R70.64] ;  /* 0x0000000846403981 */ /* 0x0002e2000c1e1500 */
[----:B------:R-:W-:Y:S01]  /*2890*/  IMAD.WIDE R56, R56, 0x2, R2 ;  /* 0x0000000238387825 */ /* 0x000fe200078e0202 */
[----:B0-----:R-:W-:-:S03]  /*28a0*/  PRMT R38, RZ, 0x7610, R38 ;  /* 0x00007610ff267816 */ /* 0x001fc60000000026 */
[--C-:B------:R-:W-:Y:S01]  /*28b0*/  IMAD.WIDE R36, R36, 0x2, R2.reuse ;  /* 0x0000000224247825 */ /* 0x100fe200078e0202 */
[----:B------:R0:W3:Y:S03]  /*28c0*/  @P2 LDG.E.U16 R59, desc[UR8][R56.64] ;  /* 0x00000008383b2981 */ /* 0x0000e6000c1e1500 */
[----:B-1----:R-:W-:Y:S01]  /*28d0*/  IMAD.U32 R70, RZ, RZ, UR19 ;  /* 0x00000013ff467e24 */ /* 0x002fe2000f8e00ff */
[----:B------:R-:W-:Y:S01]  /*28e0*/  ISETP.GT.AND P3, PT, R0, 0x38, PT ;  /* 0x000000380000780c */ /* 0x000fe20003f64270 */
[----:B------:R1:W3:Y:S02]  /*28f0*/  @P0 LDG.E.U16 R38, desc[UR8][R36.64] ;  /* 0x0000000824260981 */ /* 0x0002e4000c1e1500 */
[----:B------:R-:W-:Y:S01]  /*2900*/  IMAD.WIDE R70, R70, 0x2, R2 ;  /* 0x0000000246467825 */ /* 0x000fe200078e0202 */
[----:B0-----:R-:W-:Y:S02]  /*2910*/  PRMT R56, RZ, 0x7610, R56 ;  /* 0x00007610ff387816 */ /* 0x001fe40000000038 */
[----:B------:R-:W-:-:S02]  /*2920*/  ISETP.GT.AND P0, PT, R0, 0x39, PT ;  /* 0x000000390000780c */ /* 0x000fc40003f04270 */
[----:B------:R-:W-:Y:S01]  /*2930*/  ISETP.GT.AND P2, PT, R0, 0x37, PT ;  /* 0x000000370000780c */ /* 0x000fe20003f44270 */
[----:B-1----:R-:W-:Y:S01]  /*2940*/  IMAD.U32 R36, RZ, RZ, UR17 ;  /* 0x00000011ff247e24 */ /* 0x002fe2000f8e00ff */
[----:B------:R0:W3:Y:S01]  /*2950*/  @P1 LDG.E.U16 R56, desc[UR8][R70.64] ;  /* 0x0000000846381981 */ /* 0x0000e2000c1e1500 */
[----:B------:R-:W-:Y:S02]  /*2960*/  PRMT R57, RZ, 0x7610, R57 ;  /* 0x00007610ff397816 */ /* 0x000fe40000000039 */
[----:B------:R-:W-:Y:S01]  /*2970*/  IMAD.WIDE R36, R36, 0x2, R2 ;  /* 0x0000000224247825 */ /* 0x000fe200078e0202 */
[----:B------:R-:W-:Y:S02]  /*2980*/  PRMT R69, RZ, 0x7610, R69 ;  /* 0x00007610ff457816 */ /* 0x000fe40000000045 */
[----:B------:R-:W-:Y:S01]  /*2990*/  ISETP.GT.AND P1, PT, R0, 0x3a, PT ;  /* 0x0000003a0000780c */ /* 0x000fe20003f24270 */
[----:B------:R-:W-:Y:S01]  /*29a0*/  IMAD.U32 R72, RZ, RZ, UR18 ;  /* 0x00000012ff487e24 */ /* 0x000fe2000f8e00ff */
[----:B------:R-:W-:Y:S01]  /*29b0*/  PRMT R39, RZ, 0x7610, R39 ;  /* 0x00007610ff277816 */ /* 0x000fe20000000027 */
[----:B------:R1:W3:Y:S01]  /*29c0*/  @P3 LDG.E.U16 R57, desc[UR8][R36.64] ;  /* 0x0000000824393981 */ /* 0x0002e2000c1e1500 */
[----:B0-----:R-:W-:-:S04]  /*29d0*/  IMAD.U32 R70, RZ, RZ, UR16 ;  /* 0x00000010ff467e24 */ /* 0x001fc8000f8e00ff */
[----:B------:R-:W-:-:S04]  /*29e0*/  IMAD.WIDE R70, R70, 0x2, R2 ;  /* 0x0000000246467825 */ /* 0x000fc800078e0202 */
[--C-:B------:R-:W-:Y:S01]  /*29f0*/  IMAD.WIDE R72, R72, 0x2, R2.reuse ;  /* 0x0000000248487825 */ /* 0x100fe200078e0202 */
[----:B------:R0:W3:Y:S01]  /*2a00*/  @P0 LDG.E.U16 R69, desc[UR8][R70.64] ;  /* 0x0000000846450981 */ /* 0x0000e2000c1e1500 */
[----:B------:R-:W-:Y:S02]  /*2a10*/  ISETP.GT.AND P0, PT, R0, 0x3b, PT ;  /* 0x0000003b0000780c */ /* 0x000fe40003f04270 */
[----:B-1----:R-:W-:Y:S01]  /*2a20*/  IMAD.U32 R36, RZ, RZ, UR15 ;  /* 0x0000000fff247e24 */ /* 0x002fe2000f8e00ff */
[----:B------:R1:W3:Y:S03]  /*2a30*/  @P2 LDG.E.U16 R39, desc[UR8][R72.64] ;  /* 0x0000000848272981 */ /* 0x0002e6000c1e1500 */
[----:B------:R-:W-:Y:S01]  /*2a40*/  IMAD.WIDE R36, R36, 0x2, R2 ;  /* 0x0000000224247825 */ /* 0x000fe200078e0202 */
[----:B0-----:R-:W-:-:S03]  /*2a50*/  PRMT R70, RZ, 0x7610, R70 ;  /* 0x00007610ff467816 */ /* 0x001fc60000000046 */
[----:B-1----:R-:W-:Y:S01]  /*2a60*/  IMAD.U32 R72, RZ, RZ, UR14 ;  /* 0x0000000eff487e24 */ /* 0x002fe2000f8e00ff */
[----:B------:R-:W-:Y:S02]  /*2a70*/  PRMT R71, RZ, 0x7610, R71 ;  /* 0x00007610ff477816 */ /* 0x000fe40000000047 */
[----:B------:R0:W3:Y:S01]  /*2a80*/  @P1 LDG.E.U16 R70, desc[UR8][R36.64] ;  /* 0x0000000824461981 */ /* 0x0000e2000c1e1500 */
[----:B------:R-:W-:Y:S01]  /*2a90*/  ISETP.GT.AND P1, PT, R0, 0x3c, PT ;  /* 0x0000003c0000780c */ /* 0x000fe20003f24270 */
[----:B0-----:R-:W-:Y:S01]  /*2aa0*/  IMAD.WIDE R36, R72, 0x2, R2 ;  /* 0x0000000248247825 */ /* 0x001fe200078e0202 */
[----:B------:R-:W-:-:S04]  /*2ab0*/  PRMT R72, RZ, 0x7610, R72 ;  /* 0x00007610ff487816 */ /* 0x000fc80000000048 */
[----:B------:R0:W3:Y:S02]  /*2ac0*/  @P0 LDG.E.U16 R71, desc[UR8][R36.64] ;  /* 0x0000000824470981 */ /* 0x0000e4000c1e1500 */
[----:B0-----:R-:W-:-:S04]  /*2ad0*/  IMAD.U32 R36, RZ, RZ, UR13 ;  /* 0x0000000dff247e24 */ /* 0x001fc8000f8e00ff */
[----:B------:R-:W-:Y:S01]  /*2ae0*/  IMAD.WIDE R36, R36, 0x2, R2 ;  /* 0x0000000224247825 */ /* 0x000fe200078e0202 */
[----:B------:R-:W0:Y:S04]  /*2af0*/  S2R R86, SR_TID.X ;  /* 0x0000000000567919 */ /* 0x000e280000002100 */
[----:B------:R1:W3:Y:S01]  /*2b00*/  @P1 LDG.E.U16 R72, desc[UR8][R36.64] ;  /* 0x0000000824481981 */ /* 0x0002e2000c1e1500 */
[C---:B------:R-:W-:Y:S02]  /*2b10*/  ISETP.GT.AND P1, PT, R0.reuse, 0x3d, PT ;  /* 0x0000003d0000780c */ /* 0x040fe40003f24270 */
[----:B------:R-:W-:Y:S02]  /*2b20*/  ISETP.GT.AND P0, PT, R0, 0x1, PT ;  /* 0x000000010000780c */ /* 0x000fe40003f04270 */
[----:B------:R-:W-:Y:S01]  /*2b30*/  PRMT R73, RZ, 0x7610, R73 ;  /* 0x00007610ff497816 */ /* 0x000fe20000000049 */
[----:B-1----:R-:W-:-:S04]  /*2b40*/  IMAD.U32 R36, RZ, RZ, UR12 ;  /* 0x0000000cff247e24 */ /* 0x002fc8000f8e00ff */
[----:B------:R-:W-:Y:S01]  /*2b50*/  IMAD.WIDE R36, R36, 0x2, R2 ;  /* 0x0000000224247825 */ /* 0x000fe200078e0202 */
[----:B------:R-:W-:-:S04]  /*2b60*/  PRMT R89, RZ, 0x7610, R89 ;  /* 0x00007610ff597816 */ /* 0x000fc80000000059 */
[----:B------:R1:W3:Y:S02]  /*2b70*/  @P1 LDG.E.U16 R73, desc[UR8][R36.64] ;  /* 0x0000000824491981 */ /* 0x0002e4000c1e1500 */
[----:B-1----:R-:W-:-:S05]  /*2b80*/  IMAD.WIDE R36, R75, 0x2, R2 ;  /* 0x000000024b247825 */ /* 0x002fca00078e0202 */
[----:B------:R1:W3:Y:S01]  /*2b90*/  @P0 LDG.E.U16 R89, desc[UR8][R36.64] ;  /* 0x0000000824590981 */ /* 0x0002e2000c1e1500 */
[----:B------:R-:W-:Y:S02]  /*2ba0*/  ISETP.GT.AND P0, PT, R0, 0x3e, PT ;  /* 0x0000003e0000780c */ /* 0x000fe40003f04270 */
[----:B------:R-:W-:Y:S01]  /*2bb0*/  PRMT R74, RZ, 0x7610, R74 ;  /* 0x00007610ff4a7816 */ /* 0x000fe2000000004a */
[----:B-1----:R-:W-:-:S04]  /*2bc0*/  IMAD.U32 R36, RZ, RZ, UR11 ;  /* 0x0000000bff247e24 */ /* 0x002fc8000f8e00ff */
[----:B------:R-:W-:Y:S01]  /*2bd0*/  IMAD.WIDE R36, R36, 0x2, R2 ;  /* 0x0000000224247825 */ /* 0x000fe200078e0202 */
[----:B------:R-:W-:-:S05]  /*2be0*/  ISETP.GT.AND P1, PT, R0, 0x3f, PT ;  /* 0x0000003f0000780c */ /* 0x000fca0003f24270 */
[----:B------:R0:W3:Y:S01]  /*2bf0*/  @P0 LDG.E.U16 R74, desc[UR8][R36.64] ;  /* 0x00000008244a0981 */ /* 0x0000e2000c1e1500 */
[----:B------:R-:W-:Y:S02]  /*2c00*/  PRMT R75, RZ, 0x7610, R75 ;  /* 0x00007610ff4b7816 */ /* 0x000fe4000000004b */
[----:B0-----:R-:W-:-:S04]  /*2c10*/  LOP3.LUT R36, R86, 0x3f, RZ, 0xc0, !PT ;  /* 0x0000003f56247812 */ /* 0x001fc800078ec0ff */
[----:B------:R-:W-:Y:S01]  /*2c20*/  ISETP.GE.AND P0, PT, R36, R0, PT ;  /* 0x000000002400720c */ /* 0x000fe20003f06270 */
[----:B------:R-:W-:-:S04]  /*2c30*/  IMAD.U32 R36, RZ, RZ, UR10 ;  /* 0x0000000aff247e24 */ /* 0x000fc8000f8e00ff */
[----:B------:R-:W-:-:S05]  /*2c40*/  IMAD.WIDE R36, R36, 0x2, R2 ;  /* 0x0000000224247825 */ /* 0x000fca00078e0202 */
[----:B------:R0:W3:Y:S02]  /*2c50*/  @P1 LDG.E.U16 R75, desc[UR8][R36.64] ;  /* 0x00000008244b1981 */ /* 0x0000e4000c1e1500 */
[----:B0-----:R-:W-:Y:S02]  /*2c60*/  IMAD.MOV.U32 R36, RZ, RZ, R90 ;  /* 0x000000ffff247224 */ /* 0x001fe400078e005a */
[--C-:B------:R-:W-:Y:S01]  /*2c70*/  IMAD.MOV.U32 R37, RZ, RZ, R88.reuse ;  /* 0x000000ffff257224 */ /* 0x100fe200078e0058 */
[----:B------:R-:W-:-:S04]  /*2c80*/  PRMT R88, RZ, 0x7610, R88 ;  /* 0x00007610ff587816 */ /* 0x000fc80000000058 */
[----:B------:R2:W-:Y:S01]  /*2c90*/  STL.64 [R1+0x68], R36 ;  /* 0x0000682401007387 */ /* 0x0005e20000100a00 */
[----:B------:R-:W-:Y:S01]  /*2ca0*/  PRMT R90, RZ, 0x7610, R90 ;  /* 0x00007610ff5a7816 */ /* 0x000fe2000000005a */
[----:B--2---:R-:W-:Y:S01]  /*2cb0*/  IMAD.WIDE R36, R87, 0x2, R36 ;  /* 0x0000000257247825 */ /* 0x004fe200078e0224 */
[----:B------:R-:W-:Y:S06]  /*2cc0*/  BAR.SYNC.DEFER_BLOCKING 0x0 ;  /* 0x0000000000007b1d */ /* 0x000fec0000010000 */
[----:B------:R0:W2:Y:S02]  /*2cd0*/  @!P0 LDG.E.U16 R88, desc[UR8][R36.64] ;  /* 0x0000000824588981 */ /* 0x0000a4000c1e1500 */
[----:B0-----:R-:W-:-:S02]  /*2ce0*/  IMAD.MOV.U32 R36, RZ, RZ, R96 ;  /* 0x000000ffff247224 */ /* 0x001fc400078e0060 */
[----:B------:R-:W-:-:S05]  /*2cf0*/  IMAD.MOV.U32 R37, RZ, RZ, R91 ;  /* 0x000000ffff257224 */ /* 0x000fca00078e005b */
[----:B------:R0:W-:Y:S02]  /*2d00*/  STL.64 [R1+0x60], R36 ;  /* 0x0000602401007387 */ /* 0x0001e40000100a00 */
[----:B0-----:R-:W-:-:S05]  /*2d10*/  IMAD.WIDE R36, R87, 0x2, R36 ;  /* 0x0000000257247825 */ /* 0x001fca00078e0224 */
[----:B------:R0:W2:Y:S04]  /*2d20*/  @!P0 LDG.E.U16 R90, desc[UR8][R36.64] ;  /* 0x00000008245a8981 */ /* 0x0000a8000c1e1500 */
[----:B------:R-:W0:Y:S01]  /*2d30*/  LDL R37, [R1+0x20] ;  /* 0x0000200001257983 */ /* 0x000e220000100800 */
[----:B------:R-:W-:Y:S02]  /*2d40*/  IMAD.MOV.U32 R86, RZ, RZ, R99 ;  /* 0x000000ffff567224 */ /* 0x000fe400078e0063 */
[----:B------:R-:W-:Y:S01]  /*2d50*/  IMAD.MOV.U32 R87, RZ, RZ, R97 ;  /* 0x000000ffff577224 */ /* 0x000fe200078e0061 */
[----:B------:R-:W-:-:S04]  /*2d60*/  PRMT R91, RZ, 0x7610, R91 ;  /* 0x00007610ff5b7816 */ /* 0x000fc8000000005b */
[----:B------:R1:W-:Y:S01]  /*2d70*/  STL.64 [R1+0x58], R86 ;  /* 0x0000585601007387 */ /* 0x0003e20000100a00 */
[----:B0-----:R-:W-:-:S03]  /*2d80*/  IMAD.WIDE R36, R37, 0x2, R86 ;  /* 0x0000000225247825 */ /* 0x001fc600078e0256 */
[----:B-1----:R-:W2:Y:S04]  /*2d90*/  LDL.LU.64 R86, [R1+0xa8] ;  /* 0x0000a80001567983 */ /* 0x002ea80000300a00 */
[----:B------:R0:W2:Y:S02]  /*2da0*/  @!P0 LDG.E.U16 R91, desc[UR8][R36.64] ;  /* 0x00000008245b8981 */ /* 0x0000a4000c1e1500 */
[----:B0-----:R-:W-:Y:S02]  /*2db0*/  IMAD.MOV.U32 R37, RZ, RZ, R124 ;  /* 0x000000ffff257224 */ /* 0x001fe400078e007c */
[----:B------:R-:W2:Y:S01]  /*2dc0*/  LDL R124, [R1+0x20] ;  /* 0x00002000017c7983 */ /* 0x000ea20000100800 */
[----:B------:R-:W-:Y:S01]  /*2dd0*/  IMAD.MOV.U32 R36, RZ, RZ, R125 ;  /* 0x000000ffff247224 */ /* 0x000fe200078e007d */
[----:B------:R-:W-:-:S04]  /*2de0*/  PRMT R97, RZ, 0x7610, R97 ;  /* 0x00007610ff617816 */ /* 0x000fc80000000061 */
[----:B------:R2:W-:Y:S04]  /*2df0*/  STL.64 [R1+0x50], R36 ;  /* 0x0000502401007387 */ /* 0x0005e80000100a00 */
[----:B------:R-:W3:Y:S01]  /*2e00*/  LDL.LU R125, [R1+0x7c] ;  /* 0x00007c00017d7983 */ /* 0x000ee20000300800 */
[----:B------:R-:W0:Y:S01]  /*2e10*/  S2R R96, SR_TID.X ;  /* 0x0000000000607919 */ /* 0x000e220000002100 */
[----:B--2---:R-:W-:-:S05]  /*2e20*/  IMAD.WIDE R36, R124, 0x2, R36 ;  /* 0x000000027c247825 */ /* 0x004fca00078e0224 */
[----:B------:R1:W2:Y:S04]  /*2e30*/  @!P0 LDG.E.U16 R97, desc[UR8][R36.64] ;  /* 0x0000000824618981 */ /* 0x0002a8000c1e1500 */
[----:B------:R-:W1:Y:S04]  /*2e40*/  LDL.LU R36, [R1+0x28] ;  /* 0x0000280001247983 */ /* 0x000e680000300800 */
[----:B------:R-:W1:Y:S01]  /*2e50*/  LDL.LU R37, [R1+0x2c] ;  /* 0x00002c0001257983 */ /* 0x000e620000300800 */
[----:B------:R-:W3:Y:S01]  /*2e60*/  S2UR UR7, SR_CgaCtaId ;  /* 0x00000000000779c3 */ /* 0x000ee20000008800 */
[----:B------:R-:W-:Y:S01]  /*2e70*/  UMOV UR6, 0x400 ;  /* 0x0000040000067882 */ /* 0x000fe20000000000 */
[----:B0-----:R-:W-:-:S05]  /*2e80*/  LOP3.LUT R96, R96, 0x1ff, RZ, 0xc0, !PT ;  /* 0x000001ff60607812 */ /* 0x001fca00078ec0ff */
[----:B------:R-:W-:Y:S01]  /*2e90*/  IMAD.SHL.U32 R96, R96, 0x2, RZ ;  /* 0x0000000260607824 */ /* 0x000fe200078e00ff */
[----:B---3--:R-:W-:-:S09]  /*2ea0*/  ULEA UR6, UR7, UR6, 0x18 ;  /* 0x0000000607067291 */ /* 0x008fd2000f8ec0ff */
[----:B------:R0:W-:Y:S02]  /*2eb0*/  STS.U16 [R96+UR6], R32 ;  /* 0x0000002060007988 */ /* 0x0001e40008000406 */
[----:B0-----:R-:W-:Y:S02]  /*2ec0*/  PRMT R32, RZ, 0x7610, R32 ;  /* 0x00007610ff207816 */ /* 0x001fe40000000020 */
[----:B-1----:R-:W-:-:S04]  /*2ed0*/  LOP3.LUT R37, R37, R36, RZ, 0x3c, !PT ;  /* 0x0000002425257212 */ /* 0x002fc800078e3cff */
[----:B------:R-:W-:-:S04]  /*2ee0*/  LOP3.LUT R36, R37, R36, RZ, 0x3c, !PT ;  /* 0x0000002425247212 */ /* 0x000fc800078e3cff */
[----:B------:R-:W-:-:S05]  /*2ef0*/  LOP3.LUT R37, R37, R36, RZ, 0x3c, !PT ;  /* 0x0000002425257212 */ /* 0x000fca00078e3cff */
[----:B------:R0:W-:Y:S02]  /*2f00*/  STL.64 [R1+0x48], R36 ;  /* 0x0000482401007387 */ /* 0x0001e40000100a00 */
[----:B0-----:R-:W-:-:S05]  /*2f10*/  IMAD.WIDE R36, R124, 0x2, R36 ;  /* 0x000000027c247825 */ /* 0x001fca00078e0224 */
[----:B------:R0:W3:Y:S04]  /*2f20*/  @!P0 LDG.E.U16 R32, desc[UR8][R36.64] ;  /* 0x0000000824208981 */ /* 0x0000e8000c1e1500 */
[----:B------:R-:W0:Y:S04]  /*2f30*/  LDL.LU R36, [R1+0x30] ;  /* 0x0000300001247983 */ /* 0x000e280000300800 */
[----:B------:R-:W0:Y:S01]  /*2f40*/  LDL.LU R37, [R1+0x34] ;  /* 0x0000340001257983 */ /* 0x000e220000300800 */
[----:B------:R-:W-:-:S03]  /*2f50*/  PRMT R99, RZ, 0x7610, R99 ;  /* 0x00007610ff637816 */ /* 0x000fc60000000063 */
[----:B------:R1:W-:Y:S04]  /*2f60*/  STS.U16 [R96+UR6+0x2000], R31 ;  /* 0x0020001f60007988 */ /* 0x0003e80008000406 */
[----:B-1----:R-:W2:Y:S04]  /*2f70*/  LDL.LU R31, [R1+0x74] ;  /* 0x00007400011f7983 */ /* 0x002ea80000300800 */
[----:B------:R-:W-:Y:S01]  /*2f80*/  STS.U16 [R96+UR6+0x4000], R30 ;  /* 0x0040001e60007988 */ /* 0x000fe20008000406 */
[----:B0-----:R-:W-:-:S04]  /*2f90*/  LOP3.LUT R37, R37, R36, RZ, 0x3c, !PT ;  /* 0x0000002425257212 */ /* 0x001fc800078e3cff */
[----:B------:R-:W-:-:S04]  /*2fa0*/  LOP3.LUT R36, R37, R36, RZ, 0x3c, !PT ;  /* 0x0000002425247212 */ /* 0x000fc800078e3cff */
[----:B------:R-:W-:-:S05]  /*2fb0*/  LOP3.LUT R37, R37, R36, RZ, 0x3c, !PT ;  /* 0x0000002425257212 */ /* 0x000fca00078e3cff */
[----:B------:R0:W-:Y:S02]  /*2fc0*/  STL.64 [R1+0x40], R36 ;  /* 0x0000402401007387 */ /* 0x0001e40000100a00 */
[----:B0-----:R-:W-:-:S05]  /*2fd0*/  IMAD.WIDE R36, R124, 0x2, R36 ;  /* 0x000000027c247825 */ /* 0x001fca00078e0224 */
[----:B------:R0:W2:Y:S04]  /*2fe0*/  @!P0 LDG.E.U16 R99, desc[UR8][R36.64] ;  /* 0x0000000824638981 */ /* 0x0000a8000c1e1500 */
[----:B------:R-:W2:Y:S04]  /*2ff0*/  LDL.LU R37, [R1+0x78] ;  /* 0x0000780001257983 */ /* 0x000ea80000300800 */
[----:B------:R-:W2:Y:S01]  /*3000*/  LDL.LU R30, [R1+0x70] ;  /* 0x00007000011e7983 */ /* 0x000ea20000300800 */
[----:B0-----:R-:W-:-:S03]  /*3010*/  PRMT R36, RZ, 0x7610, R36 ;  /* 0x00007610ff247816 */ /* 0x001fc60000000024 */
[----:B------:R0:W-:Y:S02]  /*3020*/  STS.U16 [R96+UR6+0x6000], R29 ;  /* 0x0060001d60007988 */ /* 0x0001e40008000406 */
[----:B0-----:R-:W-:Y:S02]  /*3030*/  PRMT R29, RZ, 0x7610, R29 ;  /* 0x00007610ff1d7816 */ /* 0x001fe4000000001d */
[----:B------:R0:W-:Y:S04]  /*3040*/  STS.U16 [R96+UR6+0xa000], R27 ;  /* 0x00a0001b60007988 */ /* 0x0001e80008000406 */
[----:B------:R-:W-:Y:S01]  /*3050*/  STS.U16 [R96+UR6+0x8000], R28 ;  /* 0x0080001c60007988 */ /* 0x000fe20008000406 */
[----:B0-----:R-:W-:-:S03]  /*3060*/  LOP3.LUT R27, R96, 0x10, RZ, 0x3c, !PT ;  /* 0x00000010601b7812 */ /* 0x001fc600078e3cff */
[----:B------:R-:W-:Y:S04]  /*3070*/  STS.U16 [R96+UR6+0xc000], R68 ;  /* 0x00c0004460007988 */ /* 0x000fe80008000406 */
[----:B------:R-:W-:Y:S04]  /*3080*/  STS.U16 [R96+UR6+0xe000], R57 ;  /* 0x00e0003960007988 */ /* 0x000fe80008000406 */
[----:B------:R-:W-:Y:S04]  /*3090*/  STS.U16 [R27+UR6+0x400], R89 ;  /* 0x000400591b007988 */ /* 0x000fe80008000406 */
[----:B------:R-:W-:Y:S04]  /*30a0*/  STS.U16 [R27+UR6+0x2400], R67 ;  /* 0x002400431b007988 */ /* 0x000fe80008000406 */
[----:B------:R-:W-:Y:S04]  /*30b0*/  STS.U16 [R27+UR6+0x4400], R66 ;  /* 0x004400421b007988 */ /* 0x000fe80008000406 */
[----:B------:R-:W-:Y:S04]  /*30c0*/  STS.U16 [R27+UR6+0x6400], R35 ;  /* 0x006400231b007988 */ /* 0x000fe80008000406 */
[----:B------:R-:W-:Y:S04]  /*30d0*/  STS.U16 [R27+UR6+0x8400], R34 ;  /* 0x008400221b007988 */ /* 0x000fe80008000406 */
[----:B------:R-:W-:Y:S04]  /*30e0*/  STS.U16 [R27+UR6+0xa400], R33 ;  /* 0x00a400211b007988 */ /* 0x000fe80008000406 */
[----:B----4-:R-:W-:Y:S04]  /*30f0*/  STS.U16 [R27+UR6+0xc400], R65 ;  /* 0x00c400411b007988 */ /* 0x010fe80008000406 */
[----:B------:R-:W-:Y:S01]  /*3100*/  STS.U16 [R27+UR6+0xe400], R69 ;  /* 0x00e400451b007988 */ /* 0x000fe20008000406 */
[----:B--2---:R-:W-:-:S04]  /*3110*/  LOP3.LUT R31, R31, R30, RZ, 0x3c, !PT ;  /* 0x0000001e1f1f7212 */ /* 0x004fc800078e3cff */
[----:B------:R-:W-:-:S04]  /*3120*/  LOP3.LUT R30, R31, R30, RZ, 0x3c, !PT ;  /* 0x0000001e1f1e7212 */ /* 0x000fc800078e3cff */
[----:B------:R-:W-:-:S05]  /*3130*/  LOP3.LUT R31, R31, R30, RZ, 0x3c, !PT ;  /* 0x0000001e1f1f7212 */ /* 0x000fca00078e3cff */
[----:B------:R0:W-:Y:S02]  /*3140*/  STL.64 [R1+0x30], R30 ;  /* 0x0000301e01007387 */ /* 0x0001e40000100a00 */
[----:B0-----:R-:W-:-:S05]  /*3150*/  IMAD.WIDE R30, R124, 0x2, R30 ;  /* 0x000000027c1e7825 */ /* 0x001fca00078e021e */
[----:B------:R0:W2:Y:S02]  /*3160*/  @!P0 LDG.E.U16 R36, desc[UR8][R30.64] ;  /* 0x000000081e248981 */ /* 0x0000a4000c1e1500 */
[----:B0-----:R-:W-:Y:S02]  /*3170*/  IMAD.MOV.U32 R30, RZ, RZ, R125 ;  /* 0x000000ffff1e7224 */ /* 0x001fe400078e007d */
[----:B------:R-:W-:Y:S02]  /*3180*/  IMAD.MOV.U32 R31, RZ, RZ, R37 ;  /* 0x000000ffff1f7224 */ /* 0x000fe400078e0025 */
[----:B------:R-:W0:Y:S03]  /*3190*/  S2R R37, SR_TID.X ;  /* 0x0000000000257919 */ /* 0x000e260000002100 */
[----:B------:R1:W-:Y:S02]  /*31a0*/  STL.64 [R1+0x28], R30 ;  /* 0x0000281e01007387 */ /* 0x0003e40000100a00 */
[----:B-1----:R-:W-:-:S05]  /*31b0*/  IMAD.WIDE R30, R124, 0x2, R30 ;  /* 0x000000027c1e7825 */ /* 0x002fca00078e021e */
[----:B------:R1:W4:Y:S01]  /*31c0*/  @!P0 LDG.E.U16 R29, desc[UR8][R30.64] ;  /* 0x000000081e1d8981 */ /* 0x000322000c1e1500 */
[C---:B0-----:R-:W-:Y:S01]  /*31d0*/  IMAD.SHL.U32 R125, R37.reuse, 0x2, RZ ;  /* 0x00000002257d7824 */ /* 0x041fe200078e00ff */
[C---:B------:R-:W-:Y:S02]  /*31e0*/  LOP3.LUT R27, R37.reuse, 0x7, RZ, 0xc0, !PT ;  /* 0x00000007251b7812 */ /* 0x040fe400078ec0ff */
[----:B-1----:R-:W-:Y:S02]  /*31f0*/  LOP3.LUT R30, R37, 0x1c0, RZ, 0xc0, !PT ;  /* 0x000001c0251e7812 */ /* 0x002fe400078ec0ff */
[----:B------:R-:W-:Y:S01]  /*3200*/  LOP3.LUT R124, R125, 0x10, RZ, 0xc0, !PT ;  /* 0x000000107d7c7812 */ /* 0x000fe200078ec0ff */
[C---:B------:R-:W-:Y:S02]  /*3210*/  IMAD R28, R27.reuse, 0x90, RZ ;  /* 0x000000901b1c7824 */ /* 0x040fe400078e02ff */
[----:B------:R-:W-:Y:S01]  /*3220*/  IMAD R27, R27, 0x410, RZ ;  /* 0x000004101b1b7824 */ /* 0x000fe200078e02ff */
[----:B------:R-:W-:-:S04]  /*3230*/  LEA.HI R124, R30, R124, RZ, 0x1f ;  /* 0x0000007c1e7c7211 */ /* 0x000fc800078ff8ff */
[----:B------:R-:W-:Y:S01]  /*3240*/  LOP3.LUT R124, R27, R124, RZ, 0x3c, !PT ;  /* 0x0000007c1b7c7212 */ /* 0x000fe200078e3cff */
[C---:B------:R-:W-:Y:S01]  /*3250*/  IMAD.SHL.U32 R27, R37.reuse, 0x200, RZ ;  /* 0x00000200251b7824 */ /* 0x040fe200078e00ff */
[----:B------:R-:W-:Y:S01]  /*3260*/  LOP3.LUT R125, R28, 0x30, R125, 0x78, !PT ;  /* 0x000000301c7d7812 */ /* 0x000fe200078e787d */
[----:B------:R-:W-:-:S03]  /*3270*/  IMAD.SHL.U32 R28, R37, 0x20, RZ ;  /* 0x00000020251c7824 */ /* 0x000fc600078e00ff */
[----:B------:R-:W-:Y:S02]  /*3280*/  LOP3.LUT R27, R27, 0x2000, RZ, 0xc0, !PT ;  /* 0x000020001b1b7812 */ /* 0x000fe400078ec0ff */
[----:B------:R-:W-:Y:S02]  /*3290*/  LOP3.LUT R125, R125, 0x400, R28, 0xf8, !PT ;  /* 0x000004007d7d7812 */ /* 0x000fe400078ef81c */
[----:B------:R-:W-:Y:S02]  /*32a0*/  LOP3.LUT R28, R96, 0x20, RZ, 0x3c, !PT ;  /* 0x00000020601c7812 */ /* 0x000fe400078e3cff */
[----:B------:R-:W-:Y:S02]  /*32b0*/  IADD3 R124, PT, PT, R124, UR6, R27 ;  /* 0x000000067c7c7c10 */ /* 0x000fe4000fffe01b */
[C---:B------:R-:W-:Y:S01]  /*32c0*/  LOP3.LUT R27, R96.reuse, 0x30, RZ, 0x3c, !PT ;  /* 0x00000030601b7812 */ /* 0x040fe200078e3cff */
[----:B------:R-:W-:Y:S04]  /*32d0*/  STS.U16 [R28+UR6+0x800], R80 ;  /* 0x000800501c007988 */ /* 0x000fe80008000406 */
[----:B------:R-:W-:Y:S04]  /*32e0*/  STS.U16 [R28+UR6+0x2800], R81 ;  /* 0x002800511c007988 */ /* 0x000fe80008000406 */
[----:B------:R-:W-:Y:S04]  /*32f0*/  STS.U16 [R28+UR6+0x4800], R107 ;  /* 0x0048006b1c007988 */ /* 0x000fe80008000406 */
[----:B------:R-:W-:Y:S04]  /*3300*/  STS.U16 [R28+UR6+0x6800], R101 ;  /* 0x006800651c007988 */ /* 0x000fe80008000406 */
[----:B------:R0:W-:Y:S04]  /*3310*/  STS.U16 [R28+UR6+0x8800], R24 ;  /* 0x008800181c007988 */ /* 0x0001e80008000406 */
[----:B------:R-:W-:Y:S04]  /*3320*/  STS.U16 [R28+UR6+0xa800], R26 ;  /* 0x00a8001a1c007988 */ /* 0x000fe80008000406 */
[----:B------:R-:W-:Y:S01]  /*3330*/  STS.U16 [R28+UR6+0xc800], R58 ;  /* 0x00c8003a1c007988 */ /* 0x000fe20008000406 */
[----:B0-----:R-:W-:-:S03]  /*3340*/  LOP3.LUT R24, R96, 0x40, RZ, 0x3c, !PT ;  /* 0x0000004060187812 */ /* 0x001fc600078e3cff */
[----:B------:R-:W-:Y:S04]  /*3350*/  STS.U16 [R28+UR6+0xe800], R70 ;  /* 0x00e800461c007988 */ /* 0x000fe80008000406 */
[----:B------:R0:W-:Y:S04]  /*3360*/  STS.U16 [R27+UR6+0x8c00], R22 ;  /* 0x008c00161b007988 */ /* 0x0001e80008000406 */
[----:B------:R1:W-:Y:S04]  /*3370*/  STS.U16 [R27+UR6+0xac00], R25 ;  /* 0x00ac00191b007988 */ /* 0x0003e80008000406 */
[----:B------:R-:W4:Y:S01]  /*3380*/  LDL.LU R80, [R1+0xa0] ;  /* 0x0000a00001507983 */ /* 0x000f220000300800 */
[----:B0-----:R-:W-:-:S03]  /*3390*/  LOP3.LUT R22, R96, 0x50, RZ, 0x3c, !PT ;  /* 0x0000005060167812 */ /* 0x001fc600078e3cff */
[----:B------:R-:W4:Y:S01]  /*33a0*/  LDL.LU R81, [R1+0x9c] ;  /* 0x00009c0001517983 */ /* 0x000f220000300800 */
[----:B-1----:R-:W-:-:S03]  /*33b0*/  LOP3.LUT R25, R96, 0x60, RZ, 0x3c, !PT ;  /* 0x0000006060197812 */ /* 0x002fc600078e3cff */
[----:B-----5:R0:W-:Y:S04]  /*33c0*/  STS.U16 [R27+UR6+0xc00], R82 ;  /* 0x000c00521b007988 */ /* 0x0201e80008000406 */
[----:B------:R1:W-:Y:S04]  /*33d0*/  STS.U16 [R27+UR6+0x2c00], R83 ;  /* 0x002c00531b007988 */ /* 0x0003e80008000406 */
[----:B------:R-:W-:Y:S04]  /*33e0*/  STS.U16 [R27+UR6+0x4c00], R106 ;  /* 0x004c006a1b007988 */ /* 0x000fe80008000406 */
[----:B0-----:R-:W5:Y:S04]  /*33f0*/  LDL.LU R82, [R1+0x98] ;  /* 0x0000980001527983 */ /* 0x001f680000300800 */
[----:B------:R-:W-:Y:S04]  /*3400*/  STS.U16 [R27+UR6+0x6c00], R100 ;  /* 0x006c00641b007988 */ /* 0x000fe80008000406 */
[----:B------:R-:W-:Y:S04]  /*3410*/  STS.U16 [R27+UR6+0xcc00], R59 ;  /* 0x00cc003b1b007988 */ /* 0x000fe80008000406 */
[----:B------:R-:W-:Y:S04]  /*3420*/  STS.U16 [R27+UR6+0xec00], R71 ;  /* 0x00ec00471b007988 */ /* 0x000fe80008000406 */
[----:B-1----:R-:W5:Y:S04]  /*3430*/  LDL.LU R83, [R1+0x94] ;  /* 0x0000940001537983 */ /* 0x002f680000300800 */
[----:B------:R0:W-:Y:S04]  /*3440*/  STS.U16 [R24+UR6+0x1000], R76 ;  /* 0x0010004c18007988 */ /* 0x0001e80008000406 */
[----:B------:R-:W-:Y:S04]  /*3450*/  STS.U16 [R24+UR6+0x3000], R111 ;  /* 0x0030006f18007988 */ /* 0x000fe80008000406 */
[----:B------:R-:W-:Y:S04]  /*3460*/  STS.U16 [R24+UR6+0x5000], R105 ;  /* 0x0050006918007988 */ /* 0x000fe80008000406 */
[----:B------:R-:W-:Y:S04]  /*3470*/  STS.U16 [R24+UR6+0x7000], R98 ;  /* 0x0070006218007988 */ /* 0x000fe80008000406 */
[----:B------:R-:W-:Y:S04]  /*3480*/  STS.U16 [R24+UR6+0x9000], R15 ;  /* 0x0090000f18007988 */ /* 0x000fe80008000406 */
[----:B------:R-:W-:Y:S04]  /*3490*/  STS.U16 [R24+UR6+0xb000], R23 ;  /* 0x00b0001718007988 */ /* 0x000fe80008000406 */
[----:B------:R-:W-:Y:S04]  /*34a0*/  STS.U16 [R24+UR6+0xd000], R64 ;  /* 0x00d0004018007988 */ /* 0x000fe80008000406 */
[----:B------:R-:W-:Y:S04]  /*34b0*/  STS.U16 [R24+UR6+0xf000], R72 ;  /* 0x00f0004818007988 */ /* 0x000fe80008000406 */
[----:B0-----:R-:W5:Y:S04]  /*34c0*/  LDL.LU R76, [R1+0x90] ;  /* 0x00009000014c7983 */ /* 0x001f680000300800 */
        /* <DEDUP_REMOVED lines=10> */
[----:B0-----:R-:W5:Y:S04]  /*3570*/  LDL.LU R78, [R1+0x88] ;  /* 0x00008800014e7983 */ /* 0x001f680000300800 */
[----:B------:R-:W5:Y:S04]  /*3580*/  LDL.LU.64 R68, [R1+0x10] ;  /* 0x0000100001447983 */ /* 0x000f680000300a00 */
[----:B------:R-:W5:Y:S04]  /*3590*/  LDL.LU.64 R70, [R1+0x18] ;  /* 0x0000180001467983 */ /* 0x000f680000300a00 */
[----:B------:R-:W5:Y:S04]  /*35a0*/  LDL.LU.64 R64, [R1] ;  /* 0x0000000001407983 */ /* 0x000f680000300a00 */
[----:B------:R-:W5:Y:S01]  /*35b0*/  LDL.LU.64 R66, [R1+0x8] ;  /* 0x0000080001427983 */ /* 0x000f620000300a00 */
[----:B------:R-:W-:-:S04]  /*35c0*/  SHF.R.U32.HI R15, RZ, 0x2, R30 ;  /* 0x00000002ff0f7819 */ /* 0x000fc8000001161e */
[C---:B------:R-:W-:Y:S02]  /*35d0*/  LOP3.LUT R28, R96.reuse, R15, RZ, 0x3c, !PT ;  /* 0x0000000f601c7212 */ /* 0x040fe400078e3cff */
[----:B------:R-:W-:Y:S01]  /*35e0*/  LOP3.LUT R96, R96, 0x70, RZ, 0x3c, !PT ;  /* 0x0000007060607812 */ /* 0x000fe200078e3cff */
[----:B------:R-:W-:Y:S04]  /*35f0*/  STS.U16 [R25+UR6+0x3800], R109 ;  /* 0x0038006d19007988 */ /* 0x000fe80008000406 */
[----:B------:R-:W-:Y:S04]  /*3600*/  STS.U16 [R25+UR6+0x5800], R103 ;  /* 0x0058006719007988 */ /* 0x000fe80008000406 */
[----:B------:R-:W-:Y:S04]  /*3610*/  STS.U16 [R25+UR6+0x7800], R14 ;  /* 0x0078000e19007988 */ /* 0x000fe80008000406 */
[----:B------:R-:W-:Y:S04]  /*3620*/  STS.U16 [R25+UR6+0x9800], R8 ;  /* 0x0098000819007988 */ /* 0x000fe80008000406 */
[----:B------:R-:W-:Y:S04]  /*3630*/  STS.U16 [R25+UR6+0xb800], R13 ;  /* 0x00b8000d19007988 */ /* 0x000fe80008000406 */
[----:B------:R-:W-:Y:S04]  /*3640*/  STS.U16 [R25+UR6+0xd800], R56 ;  /* 0x00d8003819007988 */ /* 0x000fe80008000406 */
[----:B------:R-:W-:Y:S04]  /*3650*/  STS.U16 [R25+UR6+0xf800], R74 ;  /* 0x00f8004a19007988 */ /* 0x000fe80008000406 */
[----:B------:R0:W-:Y:S04]  /*3660*/  STS.U16 [R96+UR6+0x1c00], R79 ;  /* 0x001c004f60007988 */ /* 0x0001e80008000406 */
[----:B0-----:R-:W5:Y:S04]  /*3670*/  LDL.LU R79, [R1+0x84] ;  /* 0x00008400014f7983 */ /* 0x001f680000300800 */
        /* <DEDUP_REMOVED lines=11> */
[----:B---3--:R-:W-:Y:S04]  /*3730*/  STS.U16 [R28+UR6+0x11000], R32 ;  /* 0x011000201c007988 */ /* 0x008fe80008000406 */
[----:B------:R-:W-:Y:S04]  /*3740*/  STS.U16 [R28+UR6+0x11400], R99 ;  /* 0x011400631c007988 */ /* 0x000fe80008000406 */
[----:B--2---:R-:W-:Y:S04]  /*3750*/  STS.U16 [R28+UR6+0x11800], R36 ;  /* 0x011800241c007988 */ /* 0x004fe80008000406 */
[----:B----4-:R-:W-:Y:S01]  /*3760*/  STS.U16 [R28+UR6+0x11c00], R29 ;  /* 0x011c001d1c007988 */ /* 0x010fe20008000406 */
[----:B------:R-:W-:Y:S06]  /*3770*/  BAR.SYNC.DEFER_BLOCKING 0x0 ;  /* 0x0000000000007b1d */ /* 0x000fec0000010000 */
[----:B------:R-:W-:Y:S04]  /*3780*/  LDSM.16.MT88.4 R32, [R124] ;  /* 0x000000007c20783b */ /* 0x000fe80000004200 */
[----:B------:R-:W-:Y:S04]  /*3790*/  LDSM.16.M88.4 R96, [R125+UR6+0x10000] ;  /* 0x010000067d60783b */ /* 0x000fe80008000200 */
[----:B------:R-:W-:Y:S04]  /*37a0*/  LDSM.16.MT88.4 R104, [R124+0x4000] ;  /* 0x004000007c68783b */ /* 0x000fe80000004200 */
[----:B------:R-:W-:Y:S04]  /*37b0*/  LDSM.16.M88.4 R88, [R125+UR6+0x10800] ;  /* 0x010800067d58783b */ /* 0x000fe80008000200 */
[----:B------:R-:W0:Y:S04]  /*37c0*/  LDSM.16.M88.4 R8, [R125+UR6+0x11000] ;  /* 0x011000067d08783b */ /* 0x000e280008000200 */
[----:B------:R-:W-:Y:S04]  /*37d0*/  LDSM.16.M88.4 R12, [R125+UR6+0x11800] ;  /* 0x011800067d0c783b */ /* 0x000fe80008000200 */
[----:B------:R-:W1:Y:S04]  /*37e0*/  LDSM.16.MT88.4 R24, [R124+0x100] ;  /* 0x000100007c18783b */ /* 0x000e680000004200 */
[----:B------:R-:W2:Y:S04]  /*37f0*/  LDSM.16.MT88.4 R108, [R124+0x300] ;  /* 0x000300007c6c783b */ /* 0x000ea80000004200 */
[----:B------:R-:W3:Y:S04]  /*3800*/  LDSM.16.MT88.4 R20, [R124+0x200] ;  /* 0x000200007c14783b */ /* 0x000ee80000004200 */
[----:B------:R-:W4:Y:S04]  /*3810*/  LDSM.16.MT88.4 R72, [R124+0x4100] ;  /* 0x004100007c48783b */ /* 0x000f280000004200 */
[----:B------:R-:W2:Y:S01]  /*3820*/  LDSM.16.MT88.4 R100, [R124+0x4200] ;  /* 0x004200007c64783b */ /* 0x000ea20000004200 */
[----:B0-----:R-:W-:Y:S08]  /*3830*/  HMMA.16816.F32 R28, R32, R8, R120 ;  /* 0x00000008201c723c */ /* 0x001ff00000001878 */
[C---:B-1----:R-:W-:Y:S08]  /*3840*/  HMMA.16816.F32 R36, R24.reuse, R96, R112 ;  /* 0x000000601824723c */ /* 0x042ff00000001870 */
[C---:B------:R-:W-:Y:S01]  /*3850*/  HMMA.16816.F32 R56, R24.reuse, R88, R16 ;  /* 0x000000581838723c */ /* 0x040fe20000001810 */
[----:B------:R-:W0:Y:S07]  /*3860*/  LDSM.16.MT88.4 R16, [R124+0x4300] ;  /* 0x004300007c10783b */ /* 0x000e2e0000004200 */
[C---:B------:R-:W-:Y:S08]  /*3870*/  HMMA.16816.F32 R40, R24.reuse, R8, R40 ;  /* 0x000000081828723c */ /* 0x040ff00000001828 */
[----:B------:R-:W-:Y:S08]  /*3880*/  HMMA.16816.F32 R44, R24, R12, R44 ;  /* 0x0000000c182c723c */ /* 0x000ff0000000182c */
[----:B--2---:R-:W-:Y:S08]  /*3890*/  HMMA.16816.F32 R24, R108, R96, R4 ;  /* 0x000000606c18723c */ /* 0x004ff00000001804 */
[----:B---3--:R-:W-:Y:S08]  /*38a0*/  HMMA.16816.F32 R60, R20, R12, R60 ;  /* 0x0000000c143c723c */ /* 0x008ff0000000183c */
[C---:B-----5:R-:W-:Y:S08]  /*38b0*/  HMMA.16816.F32 R68, R32.reuse, R96, R68 ;  /* 0x000000602044723c */ /* 0x060ff00000001844 */
[----:B------:R-:W-:-:S12]  /*38c0*/  HMMA.16816.F32 R64, R32, R88, R64 ;  /* 0x000000582040723c */ /* 0x000fd80000001840 */
[----:B------:R-:W-:Y:S08]  /*38d0*/  HMMA.16816.F32 R68, R104, R98, R68 ;  /* 0x000000626844723c */ /* 0x000ff00000001844 */
[----:B------:R-:W-:Y:S11]  /*38e0*/  HMMA.16816.F32 R32, R32, R12, R116 ;  /* 0x0000000c2020723c */ /* 0x000ff60000001874 */
[----:B------:R-:W-:-:S02]  /*38f0*/  IMAD.MOV.U32 R5, RZ, RZ, R69 ;  /* 0x000000ffff057224 */ /* 0x000fc400078e0045 */
[----:B------:R-:W-:Y:S01]  /*3900*/  IMAD.MOV.U32 R4, RZ, RZ, R68 ;  /* 0x000000ffff047224 */ /* 0x000fe200078e0044 */
[----:B------:R-:W-:Y:S01]  /*3910*/  HMMA.16816.F32 R120, R108, R12, R76 ;  /* 0x0000000c6c78723c */ /* 0x000fe2000000184c */
[----:B------:R-:W-:Y:S02]  /*3920*/  IMAD.MOV.U32 R13, RZ, RZ, R70 ;  /* 0x000000ffff0d7224 */ /* 0x000fe400078e0046 */
[----:B------:R-:W-:-:S05]  /*3930*/  IMAD.MOV.U32 R12, RZ, RZ, R71 ;  /* 0x000000ffff0c7224 */ /* 0x000fca00078e0047 */
[----:B------:R-:W-:Y:S01]  /*3940*/  HMMA.16816.F32 R68, R104, R90, R64 ;  /* 0x0000005a6844723c */ /* 0x000fe20000001840 */
[----:B------:R-:W-:Y:S02]  /*3950*/  IMAD.MOV.U32 R67, RZ, RZ, R5 ;  /* 0x000000ffff437224 */ /* 0x000fe400078e0005 */
[----:B------:R-:W-:-:S05]  /*3960*/  IMAD.MOV.U32 R66, RZ, RZ, R4 ;  /* 0x000000ffff427224 */ /* 0x000fca00078e0004 */
[----:B------:R-:W-:Y:S01]  /*3970*/  HMMA.16816.F32 R4, R104, R10, R28 ;  /* 0x0000000a6804723c */ /* 0x000fe2000000181c */
[----:B------:R-:W-:Y:S01]  /*3980*/  LOP3.LUT R125, R125, 0x40, RZ, 0x3c, !PT ;  /* 0x000000407d7d7812 */ /* 0x000fe200078e3cff */
[----:B------:R-:W-:Y:S04]  /*3990*/  LDSM.16.MT88.4 R28, [R124+0x8000] ;  /* 0x008000007c1c783b */ /* 0x000fe80000004200 */
[----:B------:R-:W-:Y:S02]  /*39a0*/  LDSM.16.M88.4 R76, [R125+UR6+0x11800] ;  /* 0x011800067d4c783b */ /* 0x000fe40008000200 */
[----:B------:R-:W-:Y:S03]  /*39b0*/  HMMA.16816.F32 R48, R20, R96, R48 ;  /* 0x000000601430723c */ /* 0x000fe60000001830 */
[----:B------:R-:W-:-:S02]  /*39c0*/  IMAD.MOV.U32 R65, RZ, RZ, R68 ;  /* 0x000000ffff417224 */ /* 0x000fc400078e0044 */
[----:B------:R-:W-:-:S03]  /*39d0*/  IMAD.MOV.U32 R64, RZ, RZ, R69 ;  /* 0x000000ffff407224 */ /* 0x000fc600078e0045 */
[----:B------:R-:W-:Y:S03]  /*39e0*/  HMMA.16816.F32 R92, R20, R8, R92 ;  /* 0x00000008145c723c */ /* 0x000fe6000000185c */
[----:B------:R-:W-:Y:S02]  /*39f0*/  IMAD.MOV.U32 R69, RZ, RZ, R6 ;  /* 0x000000ffff457224 */ /* 0x000fe400078e0006 */
[----:B------:R-:W-:-:S03]  /*3a00*/  IMAD.MOV.U32 R68, RZ, RZ, R7 ;  /* 0x000000ffff447224 */ /* 0x000fc600078e0007 */
[----:B------:R-:W-:Y:S01]  /*3a10*/  HMMA.16816.F32 R112, R108, R8, R80 ;  /* 0x000000086c70723c */ /* 0x000fe20000001850 */
[----:B------:R-:W-:Y:S01]  /*3a20*/  IMAD.MOV.U32 R9, RZ, RZ, R70 ;  /* 0x000000ffff097224 */ /* 0x000fe200078e0046 */
[----:B------:R-:W-:Y:S01]  /*3a30*/  LDSM.16.M88.4 R80, [R125+UR6+0x11000] ;  /* 0x011000067d50783b */ /* 0x000fe20008000200 */
[----:B------:R-:W-:Y:S02]  /*3a40*/  IMAD.MOV.U32 R8, RZ, RZ, R71 ;  /* 0x000000ffff087224 */ /* 0x000fe400078e0047 */
[----:B------:R-:W-:Y:S02]  /*3a50*/  IMAD.MOV.U32 R71, RZ, RZ, R4 ;  /* 0x000000ffff477224 */ /* 0x000fe400078e0004 */
[----:B------:R-:W-:Y:S02]  /*3a60*/  IMAD.MOV.U32 R70, RZ, RZ, R5 ;  /* 0x000000ffff467224 */ /* 0x000fe400078e0005 */
[----:B------:R-:W1:Y:S01]  /*3a70*/  LDSM.16.M88.4 R4, [R125+UR6+0x10000] ;  /* 0x010000067d04783b */ /* 0x000e620008000200 */
[-C--:B------:R-:W-:Y:S08]  /*3a80*/  HMMA.16816.F32 R52, R20, R88.reuse, R52 ;  /* 0x000000581434723c */ /* 0x080ff00000001834 */
[----:B------:R-:W-:Y:S01]  /*3a90*/  HMMA.16816.F32 R20, R108, R88, R84 ;  /* 0x000000586c14723c */ /* 0x000fe20000001854 */
[----:B------:R-:W2:Y:S07]  /*3aa0*/  LDSM.16.M88.4 R84, [R125+UR6+0x10800] ;  /* 0x010800067d54783b */ /* 0x000eae0008000200 */
[----:B------:R-:W-:Y:S01]  /*3ab0*/  HMMA.16816.F32 R116, R104, R14, R32 ;  /* 0x0000000e6874723c */ /* 0x000fe20000001820 */
[----:B------:R-:W-:Y:S07]  /*3ac0*/  LDSM.16.MT88.4 R104, [R124+0x8200] ;  /* 0x008200007c68783b */ /* 0x000fee0000004200 */
[-C--:B----4-:R-:W-:Y:S08]  /*3ad0*/  HMMA.16816.F32 R32, R72, R98.reuse, R36 ;  /* 0x000000624820723c */ /* 0x090ff00000001824 */
[-C--:B------:R-:W-:Y:S08]  /*3ae0*/  HMMA.16816.F32 R48, R100, R98.reuse, R48 ;  /* 0x000000626430723c */ /* 0x080ff00000001830 */
[----:B0-----:R-:W-:Y:S01]  /*3af0*/  HMMA.16816.F32 R96, R16, R98, R24 ;  /* 0x000000621060723c */ /* 0x001fe20000001818 */
[----:B------:R-:W-:-:S02]  /*3b00*/  IMAD.MOV.U32 R24, RZ, RZ, R71 ;  /* 0x000000ffff187224 */ /* 0x000fc400078e0047 */
[----:B------:R-:W-:Y:S02]  /*3b10*/  IMAD.MOV.U32 R25, RZ, RZ, R70 ;  /* 0x000000ffff197224 */ /* 0x000fe400078e0046 */
[----:B------:R-:W-:Y:S02]  /*3b20*/  IMAD.MOV.U32 R26, RZ, RZ, R69 ;  /* 0x000000ffff1a7224 */ /* 0x000fe400078e0045 */
[----:B------:R-:W-:Y:S02]  /*3b30*/  IMAD.MOV.U32 R27, RZ, RZ, R68 ;  /* 0x000000ffff1b7224 */ /* 0x000fe400078e0044 */
[----:B------:R-:W0:Y:S01]  /*3b40*/  LDSM.16.MT88.4 R68, [R124+0xc000] ;  /* 0x00c000007c44783b */ /* 0x000e220000004200 */
[-C--:B------:R-:W-:Y:S03]  /*3b50*/  HMMA.16816.F32 R36, R72, R90.reuse, R56 ;  /* 0x0000005a4824723c */ /* 0x080fe60000001838 */
[----:B------:R-:W-:Y:S05]  /*3b60*/  LDSM.16.MT88.4 R56, [R124+0xc300] ;  /* 0x00c300007c38783b */ /* 0x000fea0000004200 */
[-C--:B------:R-:W-:Y:S08]  /*3b70*/  HMMA.16816.F32 R52, R100, R90.reuse, R52 ;  /* 0x0000005a6434723c */ /* 0x080ff00000001834 */
[----:B------:R-:W-:Y:S01]  /*3b80*/  HMMA.16816.F32 R88, R16, R90, R20 ;  /* 0x0000005a1058723c */ /* 0x000fe20000001814 */
[----:B------:R-:W-:-:S02]  /*3b90*/  IMAD.MOV.U32 R22, RZ, RZ, R9 ;  /* 0x000000ffff167224 */ /* 0x000fc400078e0009 */
[----:B------:R-:W-:-:S05]  /*3ba0*/  IMAD.MOV.U32 R23, RZ, RZ, R8 ;  /* 0x000000ffff177224 */ /* 0x000fca00078e0008 */
[-C--:B------:R-:W-:Y:S08]  /*3bb0*/  HMMA.16816.F32 R40, R72, R10.reuse, R40 ;  /* 0x0000000a4828723c */ /* 0x080ff00000001828 */
[-C--:B------:R-:W-:Y:S08]  /*3bc0*/  HMMA.16816.F32 R92, R100, R10.reuse, R92 ;  /* 0x0000000a645c723c */ /* 0x080ff0000000185c */
[----:B------:R-:W-:Y:S01]  /*3bd0*/  HMMA.16816.F32 R8, R16, R10, R112 ;  /* 0x0000000a1008723c */ /* 0x000fe20000001870 */
[----:B------:R-:W-:-:S02]  /*3be0*/  IMAD.MOV.U32 R112, RZ, RZ, R66 ;  /* 0x000000ffff707224 */ /* 0x000fc400078e0042 */
[----:B------:R-:W-:Y:S02]  /*3bf0*/  IMAD.MOV.U32 R113, RZ, RZ, R67 ;  /* 0x000000ffff717224 */ /* 0x000fe400078e0043 */
[----:B------:R-:W-:Y:S02]  /*3c00*/  IMAD.MOV.U32 R114, RZ, RZ, R13 ;  /* 0x000000ffff727224 */ /* 0x000fe400078e000d */
[----:B------:R-:W-:Y:S01]  /*3c10*/  IMAD.MOV.U32 R115, RZ, RZ, R12 ;  /* 0x000000ffff737224 */ /* 0x000fe200078e000c */
[-C--:B------:R-:W-:Y:S01]  /*3c20*/  HMMA.16816.F32 R108, R72, R14.reuse, R44 ;  /* 0x0000000e486c723c */ /* 0x080fe2000000182c */
[----:B------:R-:W3:Y:S04]  /*3c30*/  LDSM.16.MT88.4 R44, [R124+0x8100] ;  /* 0x008100007c2c783b */ /* 0x000ee80000004200 */
[----:B------:R-:W4:Y:S03]  /*3c40*/  LDSM.16.MT88.4 R72, [R124+0x8300] ;  /* 0x008300007c48783b */ /* 0x000f260000004200 */
[-C--:B------:R-:W-:Y:S01]  /*3c50*/  HMMA.16816.F32 R100, R100, R14.reuse, R60 ;  /* 0x0000000e6464723c */ /* 0x080fe2000000183c */
[----:B------:R-:W-:Y:S01]  /*3c60*/  IMAD.MOV.U32 R20, RZ, RZ, R65 ;  /* 0x000000ffff147224 */ /* 0x000fe200078e0041 */
[----:B------:R-:W-:Y:S06]  /*3c70*/  LDSM.16.MT88.4 R60, [R124+0xc200] ;  /* 0x00c200007c3c783b */ /* 0x000fec0000004200 */
[----:B------:R-:W-:Y:S08]  /*3c80*/  HMMA.16816.F32 R12, R16, R14, R120 ;  /* 0x0000000e100c723c */ /* 0x000ff00000001878 */
[----:B-1----:R-:W-:Y:S01]  /*3c90*/  HMMA.16816.F32 R16, R28, R4, R112 ;  /* 0x000000041c10723c */ /* 0x002fe20000001870 */
[----:B------:R-:W-:-:S02]  /*3ca0*/  IMAD.MOV.U32 R21, RZ, RZ, R64 ;  /* 0x000000ffff157224 */ /* 0x000fc400078e0040 */
[----:B------:R-:W1:Y:S05]  /*3cb0*/  LDSM.16.MT88.4 R64, [R124+0xc100] ;  /* 0x00c100007c40783b */ /* 0x000e6a0000004200 */
[----:B--2---:R-:W-:-:S12]  /*3cc0*/  HMMA.16816.F32 R20, R28, R84, R20 ;  /* 0x000000541c14723c */ /* 0x004fd80000001814 */
[----:B0-----:R-:W-:Y:S08]  /*3cd0*/  HMMA.16816.F32 R16, R68, R6, R16 ;  /* 0x000000064410723c */ /* 0x001ff00000001810 */
[-C--:B---3--:R-:W-:Y:S08]  /*3ce0*/  HMMA.16816.F32 R36, R44, R84.reuse, R36 ;  /* 0x000000542c24723c */ /* 0x088ff00000001824 */
[-C--:B------:R-:W-:Y:S08]  /*3cf0*/  HMMA.16816.F32 R52, R104, R84.reuse, R52 ;  /* 0x000000546834723c */ /* 0x080ff00000001834 */
[C---:B----4-:R-:W-:Y:S01]  /*3d00*/  HMMA.16816.F32 R88, R72.reuse, R84, R88 ;  /* 0x000000544858723c */ /* 0x050fe20000001858 */
[----:B------:R-:W2:Y:S04]  /*3d10*/  LDL.LU.64 R84, [R1+0x28] ;  /* 0x0000280001547983 */ /* 0x000ea80000300a00 */
[----:B------:R-:W-:Y:S03]  /*3d20*/  STL.64 [R1+0x10], R16 ;  /* 0x0000101001007387 */ /* 0x000fe60000100a00 */
[C---:B------:R-:W-:Y:S01]  /*3d30*/  HMMA.16816.F32 R96, R72.reuse, R4, R96 ;  /* 0x000000044860723c */ /* 0x040fe20000001860 */
[----:B------:R0:W-:Y:S07]  /*3d40*/  STL.64 [R1+0x18], R18 ;  /* 0x0000181201007387 */ /* 0x0001ee0000100a00 */
[C---:B------:R-:W-:Y:S08]  /*3d50*/  HMMA.16816.F32 R8, R72.reuse, R80, R8 ;  /* 0x000000504808723c */ /* 0x040ff00000001808 */
[----:B------:R-:W-:Y:S01]  /*3d60*/  HMMA.16816.F32 R12, R72, R76, R12 ;  /* 0x0000004c480c723c */ /* 0x000fe2000000180c */
[----:B------:R-:W-:-:S02]  /*3d70*/  IMAD.MOV.U32 R75, RZ, RZ, R19 ;  /* 0x000000ffff4b7224 */ /* 0x000fc400078e0013 */
[----:B------:R-:W-:Y:S02]  /*3d80*/  IMAD.MOV.U32 R74, RZ, RZ, R18 ;  /* 0x000000ffff4a7224 */ /* 0x000fe400078e0012 */
[----:B------:R-:W-:Y:S02]  /*3d90*/  IMAD.MOV.U32 R73, RZ, RZ, R17 ;  /* 0x000000ffff497224 */ /* 0x000fe400078e0011 */
[----:B------:R-:W-:Y:S02]  /*3da0*/  IMAD.MOV.U32 R72, RZ, RZ, R16 ;  /* 0x000000ffff487224 */ /* 0x000fe400078e0010 */
[----:B0-----:R-:W-:Y:S08]  /*3db0*/  HMMA.16816.F32 R16, R68, R86, R20 ;  /* 0x000000564410723c */ /* 0x001ff00000001814 */
[C---:B------:R-:W-:Y:S08]  /*3dc0*/  HMMA.16816.F32 R24, R28.reuse, R80, R24 ;  /* 0x000000501c18723c */ /* 0x040ff00000001818 */
[----:B------:R-:W-:Y:S08]  /*3dd0*/  HMMA.16816.F32 R28, R28, R76, R116 ;  /* 0x0000004c1c1c723c */ /* 0x000ff00000001874 */
[-C--:B------:R-:W-:Y:S08]  /*3de0*/  HMMA.16816.F32 R40, R44, R80.reuse, R40 ;  /* 0x000000502c28723c */ /* 0x080ff00000001828 */
[----:B------:R-:W-:Y:S01]  /*3df0*/  HMMA.16816.F32 R92, R104, R80, R92 ;  /* 0x00000050685c723c */ /* 0x000fe2000000185c */
[----:B------:R-:W3:Y:S04]  /*3e00*/  LDL.LU.64 R80, [R1+0x48] ;  /* 0x0000480001507983 */ /* 0x000ee80000300a00 */
[----:B------:R-:W4:Y:S04]  /*3e10*/  LDL.LU.64 R124, [R1+0x50] ;  /* 0x00005000017c7983 */ /* 0x000f280000300a00 */
[----:B------:R-:W-:Y:S01]  /*3e20*/  STL.64 [R1], R16 ;  /* 0x0000001001007387 */ /* 0x000fe20000100a00 */
[C---:B------:R-:W-:Y:S03]  /*3e30*/  HMMA.16816.F32 R32, R44.reuse, R4, R32 ;  /* 0x000000042c20723c */ /* 0x040fe60000001820 */
[----:B------:R0:W-:Y:S04]  /*3e40*/  STL.64 [R1+0x8], R18 ;  /* 0x0000081201007387 */ /* 0x0001e80000100a00 */
[----:B------:R-:W5:Y:S01]  /*3e50*/  LDL.LU.64 R22, [R1+0x30] ;  /* 0x0000300001167983 */ /* 0x000f620000300a00 */
[-C--:B------:R-:W-:Y:S01]  /*3e60*/  HMMA.16816.F32 R44, R44, R76.reuse, R108 ;  /* 0x0000004c2c2c723c */ /* 0x080fe2000000186c */
[----:B------:R-:W0:Y:S07]  /*3e70*/  LDC R108, c[0x0][0x3ac] ;  /* 0x0000eb00ff6c7b82 */ /* 0x000e2e0000000800 */
[----:B------:R-:W-:Y:S01]  /*3e80*/  HMMA.16816.F32 R100, R104, R76, R100 ;  /* 0x0000004c6864723c */ /* 0x000fe20000001864 */
[----:B------:R-:W3:Y:S04]  /*3e90*/  LDL.LU.64 R76, [R1+0x58] ;  /* 0x00005800014c7983 */ /* 0x000ee80000300a00 */
[----:B------:R-:W4:Y:S03]  /*3ea0*/  LDL.LU.64 R110, [R1+0x68] ;  /* 0x00006800016e7983 */ /* 0x000f260000300a00 */
[C---:B------:R-:W-:Y:S01]  /*3eb0*/  HMMA.16816.F32 R120, R68.reuse, R82, R24 ;  /* 0x000000524478723c */ /* 0x040fe20000001818 */
[----:B------:R-:W4:Y:S07]  /*3ec0*/  LDL.LU.64 R26, [R1+0x60] ;  /* 0x00006000011a7983 */ /* 0x000f2e0000300a00 */
[----:B------:R-:W-:Y:S01]  /*3ed0*/  HMMA.16816.F32 R116, R68, R78, R28 ;  /* 0x0000004e4474723c */ /* 0x000fe2000000181c */
[----:B------:R-:W4:Y:S01]  /*3ee0*/  LDL.LU.64 R30, [R1+0x40] ;  /* 0x00004000011e7983 */ /* 0x000f220000300a00 */
[----:B0-----:R-:W-:-:S06]  /*3ef0*/  IMAD.SHL.U32 R108, R108, 0x40, RZ ;  /* 0x000000406c6c7824 */ /* 0x001fcc00078e00ff */
[----:B------:R-:W-:Y:S01]  /*3f00*/  HMMA.16816.F32 R48, R104, R4, R48 ;  /* 0x000000046830723c */ /* 0x000fe20000001830 */
[----:B------:R-:W-:-:S07]  /*3f10*/  UIADD3 UR5, UPT, UPT, UR5, -0x1, URZ ;  /* 0xffffffff05057890 */ /* 0x000fce000fffe0ff */
[----:B-1----:R-:W-:Y:S08]  /*3f20*/  HMMA.16816.F32 R112, R64, R6, R32 ;  /* 0x000000064070723c */ /* 0x002ff00000001820 */
[C---:B------:R-:W-:Y:S08]  /*3f30*/  HMMA.16816.F32 R52, R60.reuse, R86, R52 ;  /* 0x000000563c34723c */ /* 0x040ff00000001834 */
[C---:B------:R-:W-:Y:S08]  /*3f40*/  HMMA.16816.F32 R48, R60.reuse, R6, R48 ;  /* 0x000000063c30723c */ /* 0x040ff00000001830 */
[----:B------:R-:W-:Y:S08]  /*3f50*/  HMMA.16816.F32 R92, R60, R82, R92 ;  /* 0x000000523c5c723c */ /* 0x000ff0000000185c */
[----:B------:R-:W-:Y:S08]  /*3f60*/  HMMA.16816.F32 R4, R56, R6, R96 ;  /* 0x000000063804723c */ /* 0x000ff00000001860 */
[-C--:B------:R-:W-:Y:S08]  /*3f70*/  HMMA.16816.F32 R44, R64, R78.reuse, R44 ;  /* 0x0000004e402c723c */ /* 0x080ff0000000182c */
[----:B------:R-:W-:Y:S01]  /*3f80*/  HMMA.16816.F32 R60, R60, R78, R100 ;  /* 0x0000004e3c3c723c */ /* 0x000fe20000001864 */
[----:B------:R-:W-:Y:S01]  /*3f90*/  UISETP.NE.U32.AND UP0, UPT, UR5, URZ, UPT ;  /* 0x000000ff0500728c */ /* 0x000fe2000bf05070 */
[----:B------:R-:W-:-:S02]  /*3fa0*/  IMAD.MOV.U32 R107, RZ, RZ, R19 ;  /* 0x000000ffff6b7224 */ /* 0x000fc400078e0013 */
[----:B------:R-:W-:-:S04]  /*3fb0*/  IMAD.MOV.U32 R106, RZ, RZ, R18 ;  /* 0x000000ffff6a7224 */ /* 0x000fc800078e0012 */
[----:B------:R-:W-:Y:S01]  /*3fc0*/  HMMA.16816.F32 R40, R64, R82, R40 ;  /* 0x000000524028723c */ /* 0x000fe20000001828 */
[----:B------:R-:W-:Y:S02]  /*3fd0*/  IMAD.MOV.U32 R105, RZ, RZ, R17 ;  /* 0x000000ffff697224 */ /* 0x000fe400078e0011 */
[----:B------:R-:W-:Y:S02]  /*3fe0*/  IMAD.MOV.U32 R104, RZ, RZ, R16 ;  /* 0x000000ffff687224 */ /* 0x000fe400078e0010 */
[----:B------:R-:W-:-:S03]  /*3ff0*/  IMAD.U32 R25, RZ, RZ, UR71 ;  /* 0x00000047ff197e24 */ /* 0x000fc6000f8e00ff */
[----:B------:R-:W-:Y:S01]  /*4000*/  HMMA.16816.F32 R16, R64, R86, R36 ;  /* 0x000000564010723c */ /* 0x000fe20000001824 */
[----:B------:R-:W-:-:S04]  /*4010*/  IMAD.WIDE R2, R25, 0x2, R2 ;  /* 0x0000000219027825 */ /* 0x000fc800078e0202 */
[----:B------:R-:W-:Y:S02]  /*4020*/  VIADD R0, R0, 0xffffffc0 ;  /* 0xffffffc000007836 */ /* 0x000fe40000000000 */
[----:B--2---:R-:W-:-:S05]  /*4030*/  IMAD.WIDE R20, R108, 0x2, R84 ;  /* 0x000000026c147825 */ /* 0x004fca00078e0254 */
[----:B------:R-:W-:Y:S04]  /*4040*/  STL [R1+0x7c], R20 ;  /* 0x00007c1401007387 */ /* 0x000fe80000100800 */
[----:B------:R-:W-:Y:S01]  /*4050*/  STL [R1+0x78], R21 ;  /* 0x0000781501007387 */ /* 0x000fe20000100800 */
[----:B------:R-:W-:Y:S01]  /*4060*/  HMMA.16816.F32 R84, R56, R86, R88 ;  /* 0x000000563854723c */ /* 0x000fe20000001858 */
[----:B-----5:R-:W-:-:S05]  /*4070*/  IMAD.WIDE R22, R108, 0x2, R22 ;  /* 0x000000026c167825 */ /* 0x020fca00078e0216 */
[----:B------:R-:W-:Y:S04]  /*4080*/  STL [R1+0x74], R22 ;  /* 0x0000741601007387 */ /* 0x000fe80000100800 */
[----:B------:R0:W-:Y:S01]  /*4090*/  STL [R1+0x70], R23 ;  /* 0x0000701701007387 */ /* 0x0001e20000100800 */
[----:B---3--:R-:W-:-:S04]  /*40a0*/  IMAD.WIDE R96, R108, 0x2, R76 ;  /* 0x000000026c607825 */ /* 0x008fc800078e024c */
[----:B0-----:R-:W-:-:S04]  /*40b0*/  IMAD.WIDE R22, R108, 0x2, R80 ;  /* 0x000000026c167825 */ /* 0x001fc800078e0250 */
[----:B----4-:R-:W-:-:S05]  /*40c0*/  IMAD.WIDE R20, R108, 0x2, R30 ;  /* 0x000000026c147825 */ /* 0x010fca00078e021e */
[----:B------:R0:W-:Y:S04]  /*40d0*/  STL [R1+0x34], R20 ;  /* 0x0000341401007387 */ /* 0x0001e80000100800 */
[----:B------:R0:W-:Y:S01]  /*40e0*/  STL [R1+0x30], R21 ;  /* 0x0000301501007387 */ /* 0x0001e20000100800 */
[C---:B------:R-:W-:Y:S03]  /*40f0*/  HMMA.16816.F32 R76, R56.reuse, R78, R12 ;  /* 0x0000004e384c723c */ /* 0x040fe6000000180c */
[----:B------:R0:W-:Y:S04]  /*4100*/  STL [R1+0x2c], R22 ;  /* 0x00002c1601007387 */ /* 0x0001e80000100800 */
[----:B------:R0:W-:Y:S01]  /*4110*/  STL [R1+0x28], R23 ;  /* 0x0000281701007387 */ /* 0x0001e20000100800 */
[----:B------:R-:W-:Y:S01]  /*4120*/  HMMA.16816.F32 R80, R56, R82, R8 ;  /* 0x000000523850723c */ /* 0x000fe20000001808 */
[----:B------:R-:W-:-:S04]  /*4130*/  IMAD.WIDE R8, R108, 0x2, R124 ;  /* 0x000000026c087825 */ /* 0x000fc800078e027c */
[----:B------:R-:W-:Y:S02]  /*4140*/  IMAD.MOV.U32 R125, RZ, RZ, R8 ;  /* 0x000000ffff7d7224 */ /* 0x000fe400078e0008 */
[----:B------:R-:W-:Y:S02]  /*4150*/  IMAD.MOV.U32 R124, RZ, RZ, R9 ;  /* 0x000000ffff7c7224 */ /* 0x000fe400078e0009 */
[----:B------:R-:W-:-:S04]  /*4160*/  IMAD.WIDE R90, R108, 0x2, R26 ;  /* 0x000000026c5a7825 */ /* 0x000fc800078e021a */
[----:B------:R-:W-:-:S04]  /*4170*/  IMAD.WIDE R8, R108, 0x2, R110 ;  /* 0x000000026c087825 */ /* 0x000fc800078e026e */
[----:B------:R-:W-:Y:S02]  /*4180*/  IMAD.MOV.U32 R99, RZ, RZ, R96 ;  /* 0x000000ffff637224 */ /* 0x000fe400078e0060 */
[----:B------:R-:W-:Y:S02]  /*4190*/  IMAD.MOV.U32 R96, RZ, RZ, R90 ;  /* 0x000000ffff607224 */ /* 0x000fe400078e005a */
[----:B------:R-:W-:Y:S02]  /*41a0*/  IMAD.MOV.U32 R90, RZ, RZ, R8 ;  /* 0x000000ffff5a7224 */ /* 0x000fe400078e0008 */
[----:B------:R-:W-:Y:S02]  /*41b0*/  IMAD.MOV.U32 R88, RZ, RZ, R9 ;  /* 0x000000ffff587224 */ /* 0x000fe400078e0009 */
[----:B------:R-:W-:Y:S01]  /*41c0*/  IMAD.MOV.U32 R8, RZ, RZ, R2 ;  /* 0x000000ffff087224 */ /* 0x000fe200078e0002 */
[----:B0-----:R-:W-:Y:S06]  /*41d0*/  BRA.U UP0, `(.L_x_1) ;  /* 0xffffffd500707547 */ /* 0x001fec000b83ffff */
[----:B------:R-:W-:Y:S02]  /*41e0*/  F2FP.F16.F32.PACK_AB R79, R79, R78 ;  /* 0x0000004e4f4f723e */ /* 0x000fe400000000ff */
[----:B------:R-:W-:Y:S02]  /*41f0*/  F2FP.F16.F32.PACK_AB R47, R47, R46 ;  /* 0x0000002e2f2f723e */ /* 0x000fe400000000ff */
[----:B------:R-:W-:Y:S02]  /*4200*/  F2FP.F16.F32.PACK_AB R83, R83, R82 ;  /* 0x000000525353723e */ /* 0x000fe400000000ff */
[----:B------:R-:W-:Y:S02]  /*4210*/  F2FP.F16.F32.PACK_AB R43, R43, R42 ;  /* 0x0000002a2b2b723e */ /* 0x000fe400000000ff */
[----:B------:R-:W-:Y:S02]  /*4220*/  F2FP.F16.F32.PACK_AB R87, R87, R86 ;  /* 0x000000565757723e */ /* 0x000fe400000000ff */
[----:B------:R-:W-:-:S02]  /*4230*/  F2FP.F16.F32.PACK_AB R19, R19, R18 ;  /* 0x000000121313723e */ /* 0x000fc400000000ff */
        /* <DEDUP_REMOVED lines=25> */
[----:B------:R-:W-:-:S07]  /*43d0*/  F2FP.F16.F32.PACK_AB R112, R73, R72 ;  /* 0x000000484970723e */ /* 0x000fce00000000ff */
.L_x_0:
[----:B------:R-:W2:Y:S01]  /*43e0*/  LDL.LU R5, [R1+0x80] ;  /* 0x0000800001057983 */ /* 0x000ea20000300800 */
[----:B------:R-:W0:Y:S01]  /*43f0*/  S2R R4, SR_TID.X ;  /* 0x0000000000047919 */ /* 0x000e220000002100 */
[----:B------:R-:W3:Y:S01]  /*4400*/  S2UR UR5, SR_CgaCtaId ;  /* 0x00000000000579c3 */ /* 0x000ee20000008800 */
[----:B------:R-:W-:Y:S01]  /*4410*/  UMOV UR4, 0x400 ;  /* 0x0000040000047882 */ /* 0x000fe20000000000 */
[----:B------:R-:W2:Y:S01]  /*4420*/  LDCU.128 UR12, c[0x0][0x390] ;  /* 0x00007200ff0c77ac */ /* 0x000ea20008000c00 */
[----:B------:R-:W4:Y:S01]  /*4430*/  LDL.LU R37, [R1+0x38] ;  /* 0x0000380001257983 */ /* 0x000f220000300800 */
[----:B------:R-:W5:Y:S01]  /*4440*/  LDCU UR6, c[0x0][0x3b8] ;  /* 0x00007700ff0677ac */ /* 0x000f620008000800 */
[----:B---3--:R-:W-:Y:S01]  /*4450*/  ULEA UR4, UR5, UR4, 0x18 ;  /* 0x0000000405047291 */ /* 0x008fe2000f8ec0ff */
[----:B------:R-:W3:Y:S01]  /*4460*/  LDCU UR5, c[0x0][0x3b4] ;  /* 0x00007680ff0577ac */ /* 0x000ee20008000800 */
[C---:B0-----:R-:W-:Y:S01]  /*4470*/  IMAD.SHL.U32 R2, R4.reuse, 0x80, RZ ;  /* 0x0000008004027824 */ /* 0x041fe200078e00ff */
[C---:B------:R-:W-:Y:S01]  /*4480*/  LOP3.LUT R35, R4.reuse, 0x1c0, RZ, 0xc0, !PT ;  /* 0x000001c004237812 */ /* 0x040fe200078ec0ff */
[----:B------:R-:W-:-:S02]  /*4490*/  IMAD.SHL.U32 R3, R4, 0x100, RZ ;  /* 0x0000010004037824 */ /* 0x000fc400078e00ff */
[----:B------:R-:W-:Y:S01]  /*44a0*/  IMAD.SHL.U32 R0, R4, 0x10, RZ ;  /* 0x0000001004007824 */ /* 0x000fe200078e00ff */
[----:B------:R-:W-:Y:S02]  /*44b0*/  LOP3.LUT R2, R2, 0x800, RZ, 0xc0, !PT ;  /* 0x0000080002027812 */ /* 0x000fe400078ec0ff */
[----:B------:R-:W-:Y:S02]  /*44c0*/  LOP3.LUT R3, R3, 0x2000, RZ, 0xc0, !PT ;  /* 0x0000200003037812 */ /* 0x000fe400078ec0ff */
[----:B------:R-:W-:Y:S02]  /*44d0*/  LOP3.LUT R0, R0, 0xf0, RZ, 0xc0, !PT ;  /* 0x000000f000007812 */ /* 0x000fe400078ec0ff */
[----:B------:R-:W-:Y:S02]  /*44e0*/  IADD3 R3, PT, PT, R3, UR4, R2 ;  /* 0x0000000403037c10 */ /* 0x000fe4000fffe002 */
[----:B------:R-:W-:-:S03]  /*44f0*/  LOP3.LUT R2, R4, 0x1ff, RZ, 0xc0, !PT ;  /* 0x000001ff04027812 */ /* 0x000fc600078ec0ff */
[----:B------:R-:W-:Y:S01]  /*4500*/  IMAD.IADD R0, R0, 0x1, R3 ;  /* 0x0000000100007824 */ /* 0x000fe200078e0203 */
[----:B------:R-:W-:Y:S01]  /*4510*/  LEA R2, R2, UR4, 0x4 ;  /* 0x0000000402027c11 */ /* 0x000fe2000f8e20ff */
[----:B------:R-:W-:Y:S02]  /*4520*/  BAR.SYNC.DEFER_BLOCKING 0x0 ;  /* 0x0000000000007b1d */ /* 0x000fe40000010000 */
[----:B------:R-:W-:-:S05]  /*4530*/  IMAD R35, R35, 0x4, R0 ;  /* 0x0000000423237824 */ /* 0x000fca00078e0200 */
[----:B------:R-:W-:Y:S04]  /*4540*/  STSM.16.M88.4 [R35], R112 ;  /* 0x0000007023007844 */ /* 0x000fe80000000200 */
[----:B------:R-:W-:Y:S01]  /*4550*/  STSM.16.M88.4 [R35+0x1000], R8 ;  /* 0x0010000823007844 */ /* 0x000fe20000000200 */
[----:B------:R-:W-:Y:S06]  /*4560*/  BAR.SYNC.DEFER_BLOCKING 0x0 ;  /* 0x0000000000007b1d */ /* 0x000fec0000010000 */
[----:B-1----:R-:W0:Y:S01]  /*4570*/  LDS.128 R24, [R2] ;  /* 0x0000000002187984 */ /* 0x002e220000000c00 */
[C---:B--2---:R-:W-:Y:S01]  /*4580*/  ISETP.GE.AND P0, PT, R5.reuse, UR14, PT ;  /* 0x0000000e05007c0c */ /* 0x044fe2000bf06270 */
[----:B---3--:R-:W-:-:S02]  /*4590*/  IMAD R12, R5, UR5, RZ ;  /* 0x00000005050c7c24 */ /* 0x008fc4000f8e02ff */
[C---:B----4-:R-:W-:Y:S01]  /*45a0*/  VIADD R4, R37.reuse, 0x2 ;  /* 0x0000000225047836 */ /* 0x050fe20000000000 */
[C---:B------:R-:W-:Y:S01]  /*45b0*/  ISETP.LT.AND P3, PT, R37.reuse, UR15, !P0 ;  /* 0x0000000f25007c0c */ /* 0x040fe2000c761270 */
[C---:B------:R-:W-:Y:S02]  /*45c0*/  VIADD R0, R37.reuse, 0x1 ;  /* 0x0000000125007836 */ /* 0x040fe40000000000 */
[C---:B------:R-:W-:Y:S01]  /*45d0*/  VIADD R3, R37.reuse, 0x3 ;  /* 0x0000000325037836 */ /* 0x040fe20000000000 */
[----:B------:R-:W-:Y:S01]  /*45e0*/  ISETP.LT.AND P1, PT, R4, UR15, !P0 ;  /* 0x0000000f04007c0c */ /* 0x000fe2000c721270 */
[C---:B-----5:R-:W-:Y:S01]  /*45f0*/  IMAD R20, R37.reuse, UR6, RZ ;  /* 0x0000000625147c24 */ /* 0x060fe2000f8e02ff */
[----:B------:R-:W1:Y:S01]  /*4600*/  LDS.128 R4, [R2+0x2000] ;  /* 0x0020000002047984 */ /* 0x000e620000000c00 */
[----:B------:R-:W-:Y:S01]  /*4610*/  BAR.SYNC.DEFER_BLOCKING 0x0 ;  /* 0x0000000000007b1d */ /* 0x000fe20000010000 */
[----:B------:R-:W-:Y:S01]  /*4620*/  ISETP.LT.AND P2, PT, R0, UR15, !P0 ;  /* 0x0000000f00007c0c */ /* 0x000fe2000c741270 */
[----:B------:R-:W-:Y:S01]  /*4630*/  VIADD R0, R37, 0x4 ;  /* 0x0000000425007836 */ /* 0x000fe20000000000 */
[----:B------:R-:W-:Y:S01]  /*4640*/  ISETP.LT.AND P5, PT, R3, UR15, !P0 ;  /* 0x0000000f03007c0c */ /* 0x000fe2000c7a1270 */
[----:B------:R-:W-:-:S02]  /*4650*/  VIADD R31, R20, UR6 ;  /* 0x00000006141f7c36 */ /* 0x000fc40008000000 */
[----:B------:R-:W-:Y:S01]  /*4660*/  VIADD R32, R37, 0x5 ;  /* 0x0000000525207836 */ /* 0x000fe20000000000 */
[----:B------:R-:W-:Y:S01]  /*4670*/  ISETP.LT.AND P4, PT, R0, UR15, !P0 ;  /* 0x0000000f00007c0c */ /* 0x000fe2000c781270 */
[----:B------:R-:W-:Y:S01]  /*4680*/  VIADD R33, R31, UR6 ;  /* 0x000000061f217c36 */ /* 0x000fe20008000000 */
[----:B------:R-:W-:Y:S01]  /*4690*/  LEA R0, P6, R12, UR12, 0x1 ;  /* 0x0000000c0c007c11 */ /* 0x000fe2000f8c08ff */
[----:B------:R-:W-:-:S03]  /*46a0*/  VIADD R34, R37, 0x6 ;  /* 0x0000000625227836 */ /* 0x000fc60000000000 */
[----:B------:R-:W-:Y:S02]  /*46b0*/  LEA.HI.X.SX32 R3, R12, UR13, 0x1, P6 ;  /* 0x0000000d0c037c11 */ /* 0x000fe4000b0f0eff */
[----:B------:R-:W-:-:S04]  /*46c0*/  LEA R28, P6, R20, R0, 0x1 ;  /* 0x00000000141c7211 */ /* 0x000fc800078c08ff */
[-C--:B------:R-:W-:Y:S02]  /*46d0*/  LEA.HI.X.SX32 R29, R20, R3.reuse, 0x1, P6 ;  /* 0x00000003141d7211 */ /* 0x080fe400030f0eff */
[C---:B------:R-:W-:Y:S01]  /*46e0*/  LEA R30, P6, R31.reuse, R0, 0x1 ;  /* 0x000000001f1e7211 */ /* 0x040fe200078c08ff */
[----:B------:R-:W-:Y:S03]  /*46f0*/  STSM.16.M88.4 [R35], R16 ;  /* 0x0000001023007844 */ /* 0x000fe60000000200 */
[----:B------:R-:W-:Y:S01]  /*4700*/  LEA.HI.X.SX32 R31, R31, R3, 0x1, P6 ;  /* 0x000000031f1f7211 */ /* 0x000fe200030f0eff */
[----:B------:R-:W-:Y:S01]  /*4710*/  STSM.16.M88.4 [R35+0x1000], R84 ;  /* 0x0010005423007844 */ /* 0x000fe20000000200 */
[----:B------:R-:W-:Y:S06]  /*4720*/  BAR.SYNC.DEFER_BLOCKING 0x0 ;  /* 0x0000000000007b1d */ /* 0x000fec0000010000 */
[----:B------:R-:W2:Y:S04]  /*4730*/  LDS.128 R12, [R2] ;  /* 0x00000000020c7984 */ /* 0x000ea80000000c00 */
[----:B------:R-:W3:Y:S01]  /*4740*/  LDS.128 R8, [R2+0x2000] ;  /* 0x0020000002087984 */ /* 0x000ee20000000c00 */
[----:B------:R-:W-:Y:S06]  /*4750*/  BAR.SYNC.DEFER_BLOCKING 0x0 ;  /* 0x0000000000007b1d */ /* 0x000fec0000010000 */
[----:B------:R-:W-:Y:S04]  /*4760*/  STSM.16.M88.4 [R35], R40 ;  /* 0x0000002823007844 */ /* 0x000fe80000000200 */
[----:B------:R-:W-:Y:S01]  /*4770*/  STSM.16.M88.4 [R35+0x1000], R80 ;  /* 0x0010005023007844 */ /* 0x000fe20000000200 */
[----:B------:R-:W-:Y:S06]  /*4780*/  BAR.SYNC.DEFER_BLOCKING 0x0 ;  /* 0x0000000000007b1d */ /* 0x000fec0000010000 */
[----:B------:R-:W4:Y:S04]  /*4790*/  LDS.128 R20, [R2] ;  /* 0x0000000002147984 */ /* 0x000f280000000c00 */
[----:B------:R-:W5:Y:S01]  /*47a0*/  LDS.128 R16, [R2+0x2000] ;  /* 0x0020000002107984 */ /* 0x000f620000000c00 */
[----:B------:R-:W-:Y:S06]  /*47b0*/  BAR.SYNC.DEFER_BLOCKING 0x0 ;  /* 0x0000000000007b1d */ /* 0x000fec0000010000 */
[----:B------:R-:W-:Y:S04]  /*47c0*/  STSM.16.M88.4 [R35], R44 ;  /* 0x0000002c23007844 */ /* 0x000fe80000000200 */
[----:B------:R0:W-:Y:S01]  /*47d0*/  STSM.16.M88.4 [R35+0x1000], R76 ;  /* 0x0010004c23007844 */ /* 0x0001e20000000200 */
[----:B------:R-:W-:Y:S01]  /*47e0*/  BAR.SYNC.DEFER_BLOCKING 0x0 ;  /* 0x0000000000007b1d */ /* 0x000fe20000010000 */
[----:B0-----:R-:W-:-:S04]  /*47f0*/  VIADD R35, R33, UR6 ;  /* 0x0000000621237c36 */ /* 0x001fc80008000000 */
[----:B------:R-:W-:Y:S01]  /*4800*/  VIADD R36, R35, UR6 ;  /* 0x0000000623247c36 */ /* 0x000fe20008000000 */
[----:B------:R0:W-:Y:S01]  /*4810*/  @P3 STG.E.U16 desc[UR8][R28.64], R24 ;  /* 0x000000181c003986 */ /* 0x0001e2000c101508 */
[----:B------:R-:W-:Y:S02]  /*4820*/  ISETP.LT.AND P3, PT, R32, UR15, !P0 ;  /* 0x0000000f20007c0c */ /* 0x000fe4000c761270 */
[----:B------:R-:W-:-:S04]  /*4830*/  LEA R32, P6, R33, R0, 0x1 ;  /* 0x0000000021207211 */ /* 0x000fc800078c08ff */
[----:B------:R-:W-:Y:S02]  /*4840*/  LEA.HI.X.SX32 R33, R33, R3, 0x1, P6 ;  /* 0x0000000321217211 */ /* 0x000fe400030f0eff */
[----:B0-----:R-:W-:Y:S01]  /*4850*/  PRMT R29, R24, 0x7632, R29 ;  /* 0x00007632181d7816 */ /* 0x001fe2000000001d */
[----:B------:R-:W-:Y:S01]  /*4860*/  VIADD R24, R37, 0x7 ;  /* 0x0000000725187836 */ /* 0x000fe20000000000 */
[----:B------:R-:W-:-:S03]  /*4870*/  LEA R28, P6, R35, R0, 0x1 ;  /* 0x00000000231c7211 */ /* 0x000fc600078c08ff */
[----:B------:R0:W-:Y:S01]  /*4880*/  @P2 STG.E.U16 desc[UR8][R30.64], R29 ;  /* 0x0000001d1e002986 */ /* 0x0001e2000c101508 */
[----:B------:R-:W-:-:S03]  /*4890*/  ISETP.LT.AND P2, PT, R34, UR15, !P0 ;  /* 0x0000000f22007c0c */ /* 0x000fc6000c741270 */
[----:B------:R1:W-:Y:S01]  /*48a0*/  @P1 STG.E.U16 desc[UR8][R32.64], R25 ;  /* 0x0000001920001986 */ /* 0x0003e2000c101508 */
[----:B------:R-:W-:Y:S01]  /*48b0*/  ISETP.LT.AND P1, PT, R24, UR15, !P0 ;  /* 0x0000000f18007c0c */ /* 0x000fe2000c721270 */
[----:B------:R-:W-:Y:S01]  /*48c0*/  VIADD R24, R37, 0x8 ;  /* 0x0000000825187836 */ /* 0x000fe20000000000 */
[-C--:B0-----:R-:W-:Y:S01]  /*48d0*/  LEA.HI.X.SX32 R29, R35, R3.reuse, 0x1, P6 ;  /* 0x00000003231d7211 */ /* 0x081fe200030f0eff */
[C---:B------:R-:W-:Y:S01]  /*48e0*/  VIADD R31, R36.reuse, UR6 ;  /* 0x00000006241f7c36 */ /* 0x040fe20008000000 */
[CC--:B------:R-:W-:Y:S02]  /*48f0*/  LEA R34, P6, R36.reuse, R0.reuse, 0x1 ;  /* 0x0000000024227211 */ /* 0x0c0fe400078c08ff */
[----:B-1----:R-:W-:Y:S01]  /*4900*/  PRMT R33, R25, 0x7632, R33 ;  /* 0x0000763219217816 */ /* 0x002fe20000000021 */
[----:B------:R-:W-:Y:S01]  /*4910*/  VIADD R25, R31, UR6 ;  /* 0x000000061f197c36 */ /* 0x000fe20008000000 */
[-C--:B------:R-:W-:Y:S01]  /*4920*/  LEA.HI.X.SX32 R35, R36, R3.reuse, 0x1, P6 ;  /* 0x0000000324237211 */ /* 0x080fe200030f0eff */
[----:B------:R-:W-:Y:S01]  /*4930*/  VIADD R32, R37, 0xa ;  /* 0x0000000a25207836 */ /* 0x000fe20000000000 */
[----:B------:R-:W-:Y:S01]  /*4940*/  LEA R30, P6, R31, R0, 0x1 ;  /* 0x000000001f1e7211 */ /* 0x000fe200078c08ff */
[----:B------:R0:W-:Y:S01]  /*4950*/  @P5 STG.E.U16 desc[UR8][R28.64], R33 ;  /* 0x000000211c005986 */ /* 0x0001e2000c101508 */
[----:B------:R-:W-:Y:S01]  /*4960*/  ISETP.LT.AND P5, PT, R24, UR15, !P0 ;  /* 0x0000000f18007c0c */ /* 0x000fe2000c7a1270 */
[----:B------:R-:W-:Y:S01]  /*4970*/  VIADD R24, R37, 0x9 ;  /* 0x0000000925187836 */ /* 0x000fe20000000000 */
[----:B------:R-:W-:Y:S01]  /*4980*/  LEA.HI.X.SX32 R31, R31, R3, 0x1, P6 ;  /* 0x000000031f1f7211 */ /* 0x000fe200030f0eff */
[----:B------:R1:W-:Y:S03]  /*4990*/  @P4 STG.E.U16 desc[UR8][R34.64], R26 ;  /* 0x0000001a22004986 */ /* 0x0003e6000c101508 */
[----:B------:R-:W-:-:S02]  /*49a0*/  ISETP.LT.AND P4, PT, R24, UR15, !P0 ;  /* 0x0000000f18007c0c */ /* 0x000fc4000c781270 */
[C---:B------:R-:W-:Y:S01]  /*49b0*/  LEA R24, P6, R25.reuse, R0, 0x1 ;  /* 0x0000000019187211 */ /* 0x040fe200078c08ff */
[----:B0-----:R-:W-:-:S03]  /*49c0*/  VIADD R29, R25, UR6 ;  /* 0x00000006191d7c36 */ /* 0x001fc60008000000 */
[-C--:B------:R-:W-:Y:S02]  /*49d0*/  LEA.HI.X.SX32 R25, R25, R3.reuse, 0x1, P6 ;  /* 0x0000000319197211 */ /* 0x080fe400030f0eff */
[----:B-1----:R-:W-:Y:S01]  /*49e0*/  PRMT R35, R26, 0x7632, R35 ;  /* 0x000076321a237816 */ /* 0x002fe20000000023 */
[C---:B------:R-:W-:Y:S01]  /*49f0*/  VIADD R33, R29.reuse, UR6 ;  /* 0x000000061d217c36 */ /* 0x040fe20008000000 */
[-C--:B------:R-:W-:Y:S01]  /*4a00*/  LEA R28, P6, R29, R0.reuse, 0x1 ;  /* 0x000000001d1c7211 */ /* 0x080fe200078c08ff */
[----:B------:R-:W-:Y:S01]  /*4a10*/  VIADD R26, R37, 0xb ;  /* 0x0000000b251a7836 */ /* 0x000fe20000000000 */
[----:B------:R-:W-:Y:S01]  /*4a20*/  PRMT R34, R27, 0x7632, R34 ;  /* 0x000076321b227816 */ /* 0x000fe20000000022 */
[----:B------:R0:W-:Y:S01]  /*4a30*/  @P3 STG.E.U16 desc[UR8][R30.64], R35 ;  /* 0x000000231e003986 */ /* 0x0001e2000c101508 */
[----:B------:R-:W-:Y:S02]  /*4a40*/  ISETP.LT.AND P3, PT, R32, UR15, !P0 ;  /* 0x0000000f20007c0c */ /* 0x000fe4000c761270 */
[----:B------:R-:W-:Y:S01]  /*4a50*/  LEA.HI.X.SX32 R29, R29, R3, 0x1, P6 ;  /* 0x000000031d1d7211 */ /* 0x000fe200030f0eff */
[----:B------:R1:W-:Y:S01]  /*4a60*/  @P2 STG.E.U16 desc[UR8][R24.64], R27 ;  /* 0x0000001b18002986 */ /* 0x0003e2000c101508 */
[----:B------:R-:W-:-:S02]  /*4a70*/  LEA R32, P6, R33, R0, 0x1 ;  /* 0x0000000021207211 */ /* 0x000fc400078c08ff */
[----:B------:R-:W-:Y:S01]  /*4a80*/  ISETP.LT.AND P2, PT, R26, UR15, !P0 ;  /* 0x0000000f1a007c0c */ /* 0x000fe2000c741270 */
[----:B------:R-:W-:Y:S01]  /*4a90*/  VIADD R26, R37, 0xc ;  /* 0x0000000c251a7836 */ /* 0x000fe20000000000 */
[----:B------:R2:W-:Y:S01]  /*4aa0*/  @P1 STG.E.U16 desc[UR8][R28.64], R34 ;  /* 0x000000221c001986 */ /* 0x0005e2000c101508 */
[C---:B0-----:R-:W-:Y:S01]  /*4ab0*/  VIADD R31, R33.reuse, UR6 ;  /* 0x00000006211f7c36 */ /* 0x041fe20008000000 */
[-C--:B------:R-:W-:Y:S02]  /*4ac0*/  LEA.HI.X.SX32 R33, R33, R3.reuse, 0x1, P6 ;  /* 0x0000000321217211 */ /* 0x080fe400030f0eff */
[----:B------:R-:W-:Y:S01]  /*4ad0*/  ISETP.LT.AND P1, PT, R26, UR15, !P0 ;  /* 0x0000000f1a007c0c */ /* 0x000fe2000c721270 */
[----:B-1----:R-:W-:Y:S01]  /*4ae0*/  VIADD R24, R37, 0xd ;  /* 0x0000000d25187836 */ /* 0x002fe20000000000 */
[C---:B------:R-:W-:Y:S01]  /*4af0*/  LEA R30, P6, R31.reuse, R0, 0x1 ;  /* 0x000000001f1e7211 */ /* 0x040fe200078c08ff */
[----:B------:R-:W-:Y:S01]  /*4b00*/  VIADD R25, R31, UR6 ;  /* 0x000000061f197c36 */ /* 0x000fe20008000000 */
[----:B------:R0:W-:Y:S01]  /*4b10*/  @P5 STG.E.U16 desc[UR8][R32.64], R4 ;  /* 0x0000000420005986 */ /* 0x0001e2000c101508 */
[----:B------:R-:W-:Y:S01]  /*4b20*/  VIADD R26, R37, 0xe ;  /* 0x0000000e251a7836 */ /* 0x000fe20000000000 */
[----:B------:R-:W-:Y:S01]  /*4b30*/  LEA.HI.X.SX32 R31, R31, R3, 0x1, P6 ;  /* 0x000000031f1f7211 */ /* 0x000fe200030f0eff */
[----:B------:R-:W-:Y:S01]  /*4b40*/  VIADD R27, R25, UR6 ;  /* 0x00000006191b7c36 */ /* 0x000fe20008000000 */
[----:B------:R-:W-:-:S02]  /*4b50*/  ISETP.LT.AND P5, PT, R24, UR15, !P0 ;  /* 0x0000000f18007c0c */ /* 0x000fc4000c7a1270 */
[----:B------:R-:W-:Y:S01]  /*4b60*/  LEA R24, P6, R25, R0, 0x1 ;  /* 0x0000000019187211 */ /* 0x000fe200078c08ff */
[----:B--2---:R-:W-:-:S03]  /*4b70*/  VIADD R29, R27, UR6 ;  /* 0x000000061b1d7c36 */ /* 0x004fc60008000000 */
[----:B------:R-:W-:Y:S02]  /*4b80*/  LEA.HI.X.SX32 R25, R25, R3, 0x1, P6 ;  /* 0x0000000319197211 */ /* 0x000fe400030f0eff */
[----:B0-----:R-:W-:Y:S01]  /*4b90*/  PRMT R33, R4, 0x7632, R33 ;  /* 0x0000763204217816 */ /* 0x001fe20000000021 */
[----:B------:R-:W-:-:S04]  /*4ba0*/  VIADD R4, R37, 0xf ;  /* 0x0000000f25047836 */ /* 0x000fc80000000000 */
[----:B------:R0:W-:Y:S01]  /*4bb0*/  @P4 STG.E.U16 desc[UR8][R30.64], R33 ;  /* 0x000000211e004986 */ /* 0x0001e2000c101508 */
[----:B------:R-:W-:Y:S02]  /*4bc0*/  ISETP.LT.AND P4, PT, R26, UR15, !P0 ;  /* 0x0000000f1a007c0c */ /* 0x000fe4000c781270 */
[-C--:B------:R-:W-:Y:S01]  /*4bd0*/  LEA R26, P6, R27, R0.reuse, 0x1 ;  /* 0x000000001b1a7211 */ /* 0x080fe200078c08ff */
[----:B------:R1:W-:Y:S01]  /*4be0*/  @P3 STG.E.U16 desc[UR8][R24.64], R5 ;  /* 0x0000000518003986 */ /* 0x0003e2000c101508 */
[----:B------:R-:W-:Y:S01]  /*4bf0*/  ISETP.LT.AND P3, PT, R4, UR15, !P0 ;  /* 0x0000000f04007c0c */ /* 0x000fe2000c761270 */
[----:B------:R-:W-:Y:S01]  /*4c00*/  VIADD R4, R37, 0x10 ;  /* 0x0000001025047836 */ /* 0x000fe20000000000 */
[----:B------:R-:W-:Y:S02]  /*4c10*/  LEA.HI.X.SX32 R27, R27, R3, 0x1, P6 ;  /* 0x000000031b1b7211 */ /* 0x000fe400030f0eff */
[C---:B------:R-:W-:Y:S01]  /*4c20*/  LEA R28, P6, R29.reuse, R0, 0x1 ;  /* 0x000000001d1c7211 */ /* 0x040fe200078c08ff */
[----:B0-----:R-:W-:-:S03]  /*4c30*/  VIADD R31, R29, UR6 ;  /* 0x000000061d1f7c36 */ /* 0x001fc60008000000 */
[-C--:B------:R-:W-:Y:S02]  /*4c40*/  LEA.HI.X.SX32 R29, R29, R3.reuse, 0x1, P6 ;  /* 0x000000031d1d7211 */ /* 0x080fe400030f0eff */
[----:B-1----:R-:W-:Y:S01]  /*4c50*/  PRMT R25, R5, 0x7632, R25 ;  /* 0x0000763205197816 */ /* 0x002fe20000000019 */
[C---:B------:R-:W-:Y:S01]  /*4c60*/  VIADD R5, R31.reuse, UR6 ;  /* 0x000000061f057c36 */ /* 0x040fe20008000000 */
[----:B------:R-:W-:Y:S01]  /*4c70*/  LEA R30, P6, R31, R0, 0x1 ;  /* 0x000000001f1e7211 */ /* 0x000fe200078c08ff */
[C---:B------:R-:W-:Y:S02]  /*4c80*/  VIADD R24, R37.reuse, 0x12 ;  /* 0x0000001225187836 */ /* 0x040fe40000000000 */
        /* <DEDUP_REMOVED lines=10> */
[----:B------:R-:W-:Y:S02]  /*4d30*/  VIADD R27, R25, UR6 ;  /* 0x00000006191b7c36 */ /* 0x000fe40008000000 */
[----:B------:R-:W-:Y:S02]  /*4d40*/  VIADD R6, R37, 0x13 ;  /* 0x0000001325067836 */ /* 0x000fe40000000000 */
[----:B------:R0:W-:Y:S01]  /*4d50*/  @P5 STG.E.U16 desc[UR8][R30.64], R29 ;  /* 0x0000001d1e005986 */ /* 0x0001e2000c101508 */
[----:B------:R-:W-:Y:S02]  /*4d60*/  ISETP.LT.AND P5, PT, R24, UR15, !P0 ;  /* 0x0000000f18007c0c */ /* 0x000fe4000c7a1270 */
[----:B------:R-:W-:Y:S01]  /*4d70*/  LEA R24, P6, R25, R0, 0x1 ;  /* 0x0000000019187211 */ /* 0x000fe200078c08ff */
[----:B------:R1:W-:Y:S01]  /*4d80*/  @P4 STG.E.U16 desc[UR8][R4.64], R7 ;  /* 0x0000000704004986 */ /* 0x0003e2000c101508 */
[----:B------:R-:W-:Y:S01]  /*4d90*/  ISETP.LT.AND P4, PT, R6, UR15, !P0 ;  /* 0x0000000f06007c0c */ /* 0x000fe2000c781270 */
[----:B------:R-:W-:Y:S01]  /*4da0*/  VIADD R6, R37, 0x14 ;  /* 0x0000001425067836 */ /* 0x000fe20000000000 */
[----:B------:R-:W-:-:S02]  /*4db0*/  LEA.HI.X.SX32 R25, R25, R3, 0x1, P6 ;  /* 0x0000000319197211 */ /* 0x000fc400030f0eff */
[CC--:B------:R-:W-:Y:S01]  /*4dc0*/  LEA R26, P6, R27.reuse, R0.reuse, 0x1 ;  /* 0x000000001b1a7211 */ /* 0x0c0fe200078c08ff */
[----:B0-----:R-:W-:Y:S01]  /*4dd0*/  VIADD R29, R27, UR6 ;  /* 0x000000061b1d7c36 */ /* 0x001fe20008000000 */
[----:B------:R-:W-:Y:S02]  /*4de0*/  PRMT R30, R7, 0x7632, R30 ;  /* 0x00007632071e7816 */ /* 0x000fe4000000001e */
[-C--:B------:R-:W-:Y:S01]  /*4df0*/  LEA.HI.X.SX32 R27, R27, R3.reuse, 0x1, P6 ;  /* 0x000000031b1b7211 */ /* 0x080fe200030f0eff */
[----:B-1----:R-:W-:Y:S01]  /*4e00*/  VIADD R4, R37, 0x15 ;  /* 0x0000001525047836 */ /* 0x002fe20000000000 */
[CC--:B------:R-:W-:Y:S01]  /*4e10*/  LEA R28, P6, R29.reuse, R0.reuse, 0x1 ;  /* 0x000000001d1c7211 */ /* 0x0c0fe200078c08ff */
[----:B------:R-:W-:Y:S01]  /*4e20*/  VIADD R5, R29, UR6 ;  /* 0x000000061d057c36 */ /* 0x000fe20008000000 */
[----:B------:R0:W-:Y:S01]  /*4e30*/  @P3 STG.E.U16 desc[UR8][R24.64], R30 ;  /* 0x0000001e18003986 */ /* 0x0001e2000c101508 */
[----:B------:R-:W-:Y:S01]  /*4e40*/  ISETP.LT.AND P3, PT, R6, UR15, !P0 ;  /* 0x0000000f06007c0c */ /* 0x000fe2000c761270 */
[----:B------:R-:W-:Y:S01]  /*4e50*/  VIADD R6, R37, 0x16 ;  /* 0x0000001625067836 */ /* 0x000fe20000000000 */
[----:B------:R-:W-:Y:S01]  /*4e60*/  LEA.HI.X.SX32 R29, R29, R3, 0x1, P6 ;  /* 0x000000031d1d7211 */ /* 0x000fe200030f0eff */
[----:B------:R1:W-:Y:S01]  /*4e70*/  @P2 STG.E.U16 desc[UR8][R26.64], R12 ;  /* 0x0000000c1a002986 */ /* 0x0003e2000c101508 */
[----:B------:R-:W-:Y:S01]  /*4e80*/  ISETP.LT.AND P2, PT, R4, UR15, !P0 ;  /* 0x0000000f04007c0c */ /* 0x000fe2000c741270 */
[----:B------:R-:W-:Y:S01]  /*4e90*/  VIADD R7, R37, 0x17 ;  /* 0x0000001725077836 */ /* 0x000fe20000000000 */
[C---:B------:R-:W-:Y:S01]  /*4ea0*/  LEA R4, P6, R5.reuse, R0, 0x1 ;  /* 0x0000000005047211 */ /* 0x040fe200078c08ff */
[----:B0-----:R-:W-:-:S03]  /*4eb0*/  VIADD R24, R5, UR6 ;  /* 0x0000000605187c36 */ /* 0x001fc60008000000 */
[----:B------:R-:W-:Y:S02]  /*4ec0*/  LEA.HI.X.SX32 R5, R5, R3, 0x1, P6 ;  /* 0x0000000305057211 */ /* 0x000fe400030f0eff */
[----:B-1----:R-:W-:Y:S01]  /*4ed0*/  PRMT R27, R12, 0x7632, R27 ;  /* 0x000076320c1b7816 */ /* 0x002fe2000000001b */
[----:B------:R-:W-:Y:S02]  /*4ee0*/  VIADD R25, R24, UR6 ;  /* 0x0000000618197c36 */ /* 0x000fe40008000000 */
[----:B------:R-:W-:Y:S02]  /*4ef0*/  VIADD R12, R37, 0x18 ;  /* 0x00000018250c7836 */ /* 0x000fe40000000000 */
[----:B------:R0:W-:Y:S01]  /*4f00*/  @P1 STG.E.U16 desc[UR8][R28.64], R27 ;  /* 0x0000001b1c001986 */ /* 0x0001e2000c101508 */
[----:B------:R-:W-:Y:S02]  /*4f10*/  ISETP.LT.AND P1, PT, R6, UR15, !P0 ;  /* 0x0000000f06007c0c */ /* 0x000fe4000c721270 */
[----:B------:R-:W-:Y:S01]  /*4f20*/  LEA R6, P6, R24, R0, 0x1 ;  /* 0x0000000018067211 */ /* 0x000fe200078c08ff */
[----:B------:R1:W-:Y:S01]  /*4f30*/  @P5 STG.E.U16 desc[UR8][R4.64], R13 ;  /* 0x0000000d04005986 */ /* 0x0003e2000c101508 */
[----:B------:R-:W-:-:S02]  /*4f40*/  ISETP.LT.AND P5, PT, R7, UR15, !P0 ;  /* 0x0000000f07007c0c */ /* 0x000fc4000c7a1270 */
[-C--:B------:R-:W-:Y:S02]  /*4f50*/  LEA.HI.X.SX32 R7, R24, R3.reuse, 0x1, P6 ;  /* 0x0000000318077211 */ /* 0x080fe400030f0eff */
        /* <DEDUP_REMOVED lines=13> */
[C---:B------:R-:W-:Y:S01]  /*5030*/  VIADD R13, R5.reuse, UR6 ;  /* 0x00000006050d7c36 */ /* 0x040fe20008000000 */
[----:B------:R-:W-:-:S04]  /*5040*/  LEA R4, P6, R5, R0, 0x1 ;  /* 0x0000000005047211 */ /* 0x000fc800078c08ff */
[----:B------:R-:W-:Y:S01]  /*5050*/  LEA.HI.X.SX32 R5, R5, R3, 0x1, P6 ;  /* 0x0000000305057211 */ /* 0x000fe200030f0eff */
[----:B0-----:R-:W-:Y:S01]  /*5060*/  VIADD R7, R37, 0x1b ;  /* 0x0000001b25077836 */ /* 0x001fe20000000000 */
[C---:B------:R-:W-:Y:S02]  /*5070*/  LEA R6, P6, R13.reuse, R0, 0x1 ;  /* 0x000000000d067211 */ /* 0x040fe400078c08ff */
[----:B-1----:R-:W-:Y:S01]  /*5080*/  PRMT R25, R14, 0x7632, R25 ;  /* 0x000076320e197816 */ /* 0x002fe20000000019 */
[----:B------:R-:W-:Y:S02]  /*5090*/  VIADD R24, R13, UR6 ;  /* 0x000000060d187c36 */ /* 0x000fe40008000000 */
[----:B------:R-:W-:Y:S02]  /*50a0*/  VIADD R14, R37, 0x1c ;  /* 0x0000001c250e7836 */ /* 0x000fe40000000000 */
[----:B------:R0:W-:Y:S01]  /*50b0*/  @P2 STG.E.U16 desc[UR8][R26.64], R25 ;  /* 0x000000191a002986 */ /* 0x0001e2000c101508 */
[----:B------:R-:W-:-:S03]  /*50c0*/  ISETP.LT.AND P2, PT, R12, UR15, !P0 ;  /* 0x0000000f0c007c0c */ /* 0x000fc6000c741270 */
[----:B------:R1:W-:Y:S01]  /*50d0*/  @P1 STG.E.U16 desc[UR8][R4.64], R15 ;  /* 0x0000000f04001986 */ /* 0x0003e2000c101508 */
[----:B------:R-:W-:Y:S02]  /*50e0*/  ISETP.LT.AND P1, PT, R7, UR15, !P0 ;  /* 0x0000000f07007c0c */ /* 0x000fe4000c721270 */
[-C--:B------:R-:W-:Y:S02]  /*50f0*/  LEA.HI.X.SX32 R7, R13, R3.reuse, 0x1, P6 ;  /* 0x000000030d077211 */ /* 0x080fe400030f0eff */
[CC--:B------:R-:W-:Y:S01]  /*5100*/  LEA R12, P6, R24.reuse, R0.reuse, 0x1 ;  /* 0x00000000180c7211 */ /* 0x0c0fe200078c08ff */
[C---:B0-----:R-:W-:Y:S01]  /*5110*/  VIADD R25, R24.reuse, UR6 ;  /* 0x0000000618197c36 */ /* 0x041fe20008000000 */
[----:B------:R-:W-:Y:S02]  /*5120*/  PRMT R26, R15, 0x7632, R26 ;  /* 0x000076320f1a7816 */ /* 0x000fe4000000001a */
[----:B------:R-:W-:Y:S01]  /*5130*/  LEA.HI.X.SX32 R13, R24, R3, 0x1, P6 ;  /* 0x00000003180d7211 */ /* 0x000fe200030f0eff */
[----:B-1----:R-:W-:Y:S01]  /*5140*/  VIADD R4, R37, 0x1d ;  /* 0x0000001d25047836 */ /* 0x002fe20000000000 */
[C---:B------:R-:W-:Y:S01]  /*5150*/  LEA R24, P6, R25.reuse, R0, 0x1 ;  /* 0x0000000019187211 */ /* 0x040fe200078c08ff */
[----:B------:R-:W-:Y:S01]  /*5160*/  VIADD R5, R25, UR6 ;  /* 0x0000000619057c36 */ /* 0x000fe20008000000 */
[----:B------:R0:W-:Y:S01]  /*5170*/  @P5 STG.E.U16 desc[UR8][R6.64], R26 ;  /* 0x0000001a06005986 */ /* 0x0001e2000c101508 */
[----:B---3--:R-:W-:-:S02]  /*5180*/  PRMT R27, R8, 0x7632, R27 ;  /* 0x00007632081b7816 */ /* 0x008fc4000000001b */
[-C--:B------:R-:W-:Y:S01]  /*5190*/  LEA.HI.X.SX32 R25, R25, R3.reuse, 0x1, P6 ;  /* 0x0000000319197211 */ /* 0x080fe200030f0eff */
[----:B------:R1:W-:Y:S01]  /*51a0*/  @P4 STG.E.U16 desc[UR8][R12.64], R8 ;  /* 0x000000080c004986 */ /* 0x0003e2000c101508 */
[----:B------:R-:W-:Y:S01]  /*51b0*/  ISETP.LT.AND P4, PT, R4, UR15, !P0 ;  /* 0x0000000f04007c0c */ /* 0x000fe2000c781270 */
[C---:B------:R-:W-:Y:S01]  /*51c0*/  VIADD R15, R5.reuse, UR6 ;  /* 0x00000006050f7c36 */ /* 0x040fe20008000000 */
[-C--:B------:R-:W-:Y:S01]  /*51d0*/  LEA R4, P6, R5, R0.reuse, 0x1 ;  /* 0x0000000005047211 */ /* 0x080fe200078c08ff */
[----:B------:R2:W-:Y:S01]  /*51e0*/  @P3 STG.E.U16 desc[UR8][R24.64], R27 ;  /* 0x0000001b18003986 */ /* 0x0005e2000c101508 */
[----:B------:R-:W-:Y:S01]  /*51f0*/  ISETP.LT.AND P5, PT, R14, UR15, !P0 ;  /* 0x0000000f0e007c0c */ /* 0x000fe2000c7a1270 */
[----:B------:R-:W-:Y:S01]  /*5200*/  VIADD R14, R37, 0x1e ;  /* 0x0000001e250e7836 */ /* 0x000fe20000000000 */
[----:B------:R-:W-:Y:S01]  /*5210*/  LEA.HI.X.SX32 R5, R5, R3, 0x1, P6 ;  /* 0x0000000305057211 */ /* 0x000fe200030f0eff */
[----:B0-----:R-:W-:Y:S01]  /*5220*/  VIADD R7, R37, 0x1f ;  /* 0x0000001f25077836 */ /* 0x001fe20000000000 */
[----:B------:R-:W-:-:S02]  /*5230*/  LEA R6, P6, R15, R0, 0x1 ;  /* 0x000000000f067211 */ /* 0x000fc400078c08ff */
[----:B------:R-:W-:Y:S01]  /*5240*/  ISETP.LT.AND P3, PT, R14, UR15, !P0 ;  /* 0x0000000f0e007c0c */ /* 0x000fe2000c761270 */
[----:B-1----:R-:W-:Y:S01]  /*5250*/  VIADD R13, R15, UR6 ;  /* 0x000000060f0d7c36 */ /* 0x002fe20008000000 */
[----:B------:R0:W-:Y:S01]  /*5260*/  @P2 STG.E.U16 desc[UR8][R4.64], R9 ;  /* 0x0000000904002986 */ /* 0x0001e2000c101508 */
[----:B------:R-:W-:Y:S01]  /*5270*/  ISETP.LT.AND P2, PT, R7, UR15, !P0 ;  /* 0x0000000f07007c0c */ /* 0x000fe2000c741270 */
[----:B------:R-:W-:Y:S01]  /*5280*/  VIADD R8, R37, 0x20 ;  /* 0x0000002025087836 */ /* 0x000fe20000000000 */
[-C--:B------:R-:W-:Y:S01]  /*5290*/  LEA.HI.X.SX32 R7, R15, R3.reuse, 0x1, P6 ;  /* 0x000000030f077211 */ /* 0x080fe200030f0eff */
[C---:B------:R-:W-:Y:S01]  /*52a0*/  VIADD R15, R13.reuse, UR6 ;  /* 0x000000060d0f7c36 */ /* 0x040fe20008000000 */
[----:B------:R-:W-:Y:S02]  /*52b0*/  LEA R12, P6, R13, R0, 0x1 ;  /* 0x000000000d0c7211 */ /* 0x000fe400078c08ff */
[----:B--2---:R-:W-:Y:S02]  /*52c0*/  PRMT R24, R9, 0x7632, R24 ;  /* 0x0000763209187816 */ /* 0x004fe40000000018 */
[----:B------:R-:W-:-:S02]  /*52d0*/  LEA.HI.X.SX32 R13, R13, R3, 0x1, P6 ;  /* 0x000000030d0d7211 */ /* 0x000fc400030f0eff */
[-C--:B------:R-:W-:Y:S01]  /*52e0*/  LEA R14, P6, R15, R0.reuse, 0x1 ;  /* 0x000000000f0e7211 */ /* 0x080fe200078c08ff */
[----:B0-----:R-:W-:Y:S01]  /*52f0*/  VIADD R4, R37, 0x21 ;  /* 0x0000002125047836 */ /* 0x001fe20000000000 */
[----:B------:R0:W-:Y:S01]  /*5300*/  @P1 STG.E.U16 desc[UR8][R6.64], R24 ;  /* 0x0000001806001986 */ /* 0x0001e2000c101508 */
[C---:B------:R-:W-:Y:S01]  /*5310*/  VIADD R5, R15.reuse, UR6 ;  /* 0x000000060f057c36 */ /* 0x040fe20008000000 */
[-C--:B------:R-:W-:Y:S02]  /*5320*/  LEA.HI.X.SX32 R15, R15, R3.reuse, 0x1, P6 ;  /* 0x000000030f0f7211 */ /* 0x080fe400030f0eff */
[----:B------:R1:W-:Y:S01]  /*5330*/  @P5 STG.E.U16 desc[UR8][R12.64], R10 ;  /* 0x0000000a0c005986 */ /* 0x0003e2000c101508 */
[----:B------:R-:W-:Y:S01]  /*5340*/  ISETP.LT.AND P5, PT, R4, UR15, !P0 ;  /* 0x0000000f04007c0c */ /* 0x000fe2000c7a1270 */
[C---:B------:R-:W-:Y:S01]  /*5350*/  VIADD R9, R5.reuse, UR6 ;  /* 0x0000000605097c36 */ /* 0x040fe20008000000 */
[-C--:B------:R-:W-:Y:S02]  /*5360*/  LEA R4, P6, R5, R0.reuse, 0x1 ;  /* 0x0000000005047211 */ /* 0x080fe400078c08ff */
[----:B------:R-:W-:Y:S01]  /*5370*/  ISETP.LT.AND P1, PT, R8, UR15, !P0 ;  /* 0x0000000f08007c0c */ /* 0x000fe2000c721270 */
[----:B------:R-:W-:Y:S01]  /*5380*/  VIADD R8, R37, 0x22 ;  /* 0x0000002225087836 */ /* 0x000fe20000000000 */
[----:B------:R-:W-:Y:S01]  /*5390*/  LEA.HI.X.SX32 R5, R5, R3, 0x1, P6 ;  /* 0x0000000305057211 */ /* 0x000fe200030f0eff */
[----:B0-----:R-:W-:Y:S01]  /*53a0*/  VIADD R7, R37, 0x23 ;  /* 0x0000002325077836 */ /* 0x001fe20000000000 */
[----:B------:R-:W-:-:S02]  /*53b0*/  LEA R6, P6, R9, R0, 0x1 ;  /* 0x0000000009067211 */ /* 0x000fc400078c08ff */
        /* <DEDUP_REMOVED lines=16> */
[----:B----4-:R-:W-:-:S02]  /*54c0*/  PRMT R15, R20, 0x7632, R15 ;  /* 0x00007632140f7816 */ /* 0x010fc4000000000f */
        /* <DEDUP_REMOVED lines=17> */
[----:B------:R-:W-:Y:S01]  /*55e0*/  VIADD R11, R9, UR6 ;  /* 0x00000006090b7c36 */ /* 0x000fe20008000000 */
[----:B--2---:R-:W-:Y:S01]  /*55f0*/  PRMT R13, R21, 0x7632, R13 ;  /* 0x00007632150d7816 */ /* 0x004fe2000000000d */
[----:B------:R-:W-:Y:S01]  /*5600*/  VIADD R12, R37, 0x2a ;  /* 0x0000002a250c7836 */ /* 0x000fe20000000000 */
[CC--:B------:R-:W-:Y:S02]  /*5610*/  LEA R8, P6, R9.reuse, R0.reuse, 0x1 ;  /* 0x0000000009087211 */ /* 0x0c0fe400078c08ff */
[----:B------:R-:W-:Y:S01]  /*5620*/  PRMT R14, R22, 0x7632, R14 ;  /* 0x00007632160e7816 */ /* 0x000fe2000000000e */
[----:B------:R1:W-:Y:S01]  /*5630*/  @P3 STG.E.U16 desc[UR8][R6.64], R13 ;  /* 0x0000000d06003986 */ /* 0x0003e2000c101508 */
[----:B------:R-:W-:Y:S01]  /*5640*/  LEA.HI.X.SX32 R9, R9, R3, 0x1, P6 ;  /* 0x0000000309097211 */ /* 0x000fe200030f0eff */
[----:B0-----:R-:W-:Y:S01]  /*5650*/  VIADD R4, R37, 0x29 ;  /* 0x0000002925047836 */ /* 0x001fe20000000000 */
[----:B------:R-:W-:Y:S01]  /*5660*/  ISETP.LT.AND P3, PT, R10, UR15, !P0 ;  /* 0x0000000f0a007c0c */ /* 0x000fe2000c761270 */
[C---:B------:R-:W-:Y:S01]  /*5670*/  VIADD R5, R11.reuse, UR6 ;  /* 0x000000060b057c36 */ /* 0x040fe20008000000 */
[----:B------:R-:W-:Y:S01]  /*5680*/  LEA R10, P6, R11, R0, 0x1 ;  /* 0x000000000b0a7211 */ /* 0x000fe200078c08ff */
[----:B------:R0:W-:Y:S01]  /*5690*/  @P2 STG.E.U16 desc[UR8][R8.64], R22 ;  /* 0x0000001608002986 */ /* 0x0001e2000c101508 */
[----:B------:R-:W-:-:S02]  /*56a0*/  ISETP.LT.AND P2, PT, R4, UR15, !P0 ;  /* 0x0000000f04007c0c */ /* 0x000fc4000c741270 */
[-C--:B------:R-:W-:Y:S02]  /*56b0*/  LEA.HI.X.SX32 R11, R11, R3.reuse, 0x1, P6 ;  /* 0x000000030b0b7211 */ /* 0x080fe400030f0eff */
[CC--:B------:R-:W-:Y:S01]  /*56c0*/  LEA R4, P6, R5.reuse, R0.reuse, 0x1 ;  /* 0x0000000005047211 */ /* 0x0c0fe200078c08ff */
[----:B-1----:R-:W-:Y:S01]  /*56d0*/  VIADD R13, R5, UR6 ;  /* 0x00000006050d7c36 */ /* 0x002fe20008000000 */
[----:B-----5:R-:W-:Y:S01]  /*56e0*/  PRMT R20, R16, 0x7632, R20 ;  /* 0x0000763210147816 */ /* 0x020fe20000000014 */
[----:B------:R-:W-:Y:S01]  /*56f0*/  VIADD R7, R37, 0x2b ;  /* 0x0000002b25077836 */ /* 0x000fe20000000000 */
[----:B------:R-:W-:Y:S01]  /*5700*/  LEA.HI.X.SX32 R5, R5, R3, 0x1, P6 ;  /* 0x0000000305057211 */ /* 0x000fe200030f0eff */
[----:B------:R1:W-:Y:S01]  /*5710*/  @P1 STG.E.U16 desc[UR8][R10.64], R14 ;  /* 0x0000000e0a001986 */ /* 0x0003e2000c101508 */
[C---:B------:R-:W-:Y:S01]  /*5720*/  LEA R6, P6, R13.reuse, R0, 0x1 ;  /* 0x000000000d067211 */ /* 0x040fe200078c08ff */
[----:B0-----:R-:W-:Y:S01]  /*5730*/  VIADD R9, R13, UR6 ;  /* 0x000000060d097c36 */ /* 0x001fe20008000000 */
[----:B------:R-:W-:Y:S01]  /*5740*/  ISETP.LT.AND P1, PT, R12, UR15, !P0 ;  /* 0x0000000f0c007c0c */ /* 0x000fe2000c721270 */
[----:B------:R0:W-:Y:S01]  /*5750*/  @P5 STG.E.U16 desc[UR8][R4.64], R23 ;  /* 0x0000001704005986 */ /* 0x0001e2000c101508 */
[----:B------:R-:W-:-:S02]  /*5760*/  ISETP.LT.AND P5, PT, R7, UR15, !P0 ;  /* 0x0000000f07007c0c */ /* 0x000fc4000c7a1270 */
[-C--:B------:R-:W-:Y:S02]  /*5770*/  LEA.HI.X.SX32 R7, R13, R3.reuse, 0x1, P6 ;  /* 0x000000030d077211 */ /* 0x080fe400030f0eff */
[----:B------:R-:W-:Y:S02]  /*5780*/  PRMT R13, R23, 0x7632, R13 ;  /* 0x00007632170d7816 */ /* 0x000fe4000000000d */
[-C--:B------:R-:W-:Y:S01]  /*5790*/  LEA R8, P6, R9, R0.reuse, 0x1 ;  /* 0x0000000009087211 */ /* 0x080fe200078c08ff */
[----:B-1----:R-:W-:Y:S01]  /*57a0*/  VIADD R10, R37, 0x2c ;  /* 0x0000002c250a7836 */ /* 0x002fe20000000000 */
[----:B------:R-:W-:Y:S01]  /*57b0*/  PRMT R21, R18, 0x7632, R21 ;  /* 0x0000763212157816 */ /* 0x000fe20000000015 */
[C---:B------:R-:W-:Y:S01]  /*57c0*/  VIADD R11, R9.reuse, UR6 ;  /* 0x00000006090b7c36 */ /* 0x040fe20008000000 */
[-C--:B------:R-:W-:Y:S01]  /*57d0*/  LEA.HI.X.SX32 R9, R9, R3.reuse, 0x1, P6 ;  /* 0x0000000309097211 */ /* 0x080fe200030f0eff */
[----:B------:R1:W-:Y:S01]  /*57e0*/  @P4 STG.E.U16 desc[UR8][R6.64], R13 ;  /* 0x0000000d06004986 */ /* 0x0003e2000c101508 */
[----:B------:R-:W-:Y:S01]  /*57f0*/  ISETP.LT.AND P4, PT, R10, UR15, !P0 ;  /* 0x0000000f0a007c0c */ /* 0x000fe2000c781270 */
[----:B0-----:R-:W-:Y:S01]  /*5800*/  VIADD R4, R37, 0x2d ;  /* 0x0000002d25047836 */ /* 0x001fe20000000000 */
[C---:B------:R-:W-:Y:S01]  /*5810*/  LEA R10, P6, R11.reuse, R0, 0x1 ;  /* 0x000000000b0a7211 */ /* 0x040fe200078c08ff */
[C---:B------:R-:W-:Y:S01]  /*5820*/  VIADD R5, R11.reuse, UR6 ;  /* 0x000000060b057c36 */ /* 0x040fe20008000000 */
[----:B------:R0:W-:Y:S02]  /*5830*/  @P3 STG.E.U16 desc[UR8][R8.64], R16 ;  /* 0x0000001008003986 */ /* 0x0001e4000c101508 */
[----:B------:R-:W-:-:S02]  /*5840*/  LEA.HI.X.SX32 R11, R11, R3, 0x1, P6 ;  /* 0x000000030b0b7211 */ /* 0x000fc400030f0eff */
[----:B------:R-:W-:Y:S01]  /*5850*/  ISETP.LT.AND P3, PT, R4, UR15, !P0 ;  /* 0x0000000f04007c0c */ /* 0x000fe2000c761270 */
[----:B------:R-:W-:Y:S01]  /*5860*/  VIADD R4, R37, 0x2e ;  /* 0x0000002e25047836 */ /* 0x000fe20000000000 */
[CC--:B------:R-:W-:Y:S01]  /*5870*/  LEA R12, P6, R5.reuse, R0.reuse, 0x1 ;  /* 0x00000000050c7211 */ /* 0x0c0fe200078c08ff */
[----:B------:R2:W-:Y:S03]  /*5880*/  @P2 STG.E.U16 desc[UR8][R10.64], R20 ;  /* 0x000000140a002986 */ /* 0x0005e6000c101508 */
[-C--:B-1----:R-:W-:Y:S02]  /*5890*/  LEA.HI.X.SX32 R13, R5, R3.reuse, 0x1, P6 ;  /* 0x00000003050d7211 */ /* 0x082fe400030f0eff */
[----:B------:R-:W-:Y:S01]  /*58a0*/  ISETP.LT.AND P2, PT, R4, UR15, !P0 ;  /* 0x0000000f04007c0c */ /* 0x000fe2000c741270 */
[----:B------:R-:W-:Y:S02]  /*58b0*/  VIADD R4, R37, 0x2f ;  /* 0x0000002f25047836 */ /* 0x000fe40000000000 */
[----:B0-----:R-:W-:Y:S01]  /*58c0*/  VIADD R9, R5, UR6 ;  /* 0x0000000605097c36 */ /* 0x001fe20008000000 */
[----:B------:R0:W-:Y:S01]  /*58d0*/  @P1 STG.E.U16 desc[UR8][R12.64], R17 ;  /* 0x000000110c001986 */ /* 0x0001e2000c101508 */
[----:B------:R-:W-:Y:S01]  /*58e0*/  VIADD R16, R37, 0x32 ;  /* 0x0000003225107836 */ /* 0x000fe20000000000 */
[----:B------:R-:W-:Y:S01]  /*58f0*/  ISETP.LT.AND P1, PT, R4, UR15, !P0 ;  /* 0x0000000f04007c0c */ /* 0x000fe2000c721270 */
[C---:B------:R-:W-:Y:S01]  /*5900*/  VIADD R15, R9.reuse, UR6 ;  /* 0x00000006090f7c36 */ /* 0x040fe20008000000 */
[----:B------:R-:W1:Y:S01]  /*5910*/  LDS.128 R4, [R2] ;  /* 0x0000000002047984 */ /* 0x000e620000000c00 */
[----:B------:R-:W-:Y:S01]  /*5920*/  LEA R8, P6, R9, R0, 0x1 ;  /* 0x0000000009087211 */ /* 0x000fe200078c08ff */
[----:B--2---:R-:W-:Y:S01]  /*5930*/  VIADD R10, R37, 0x30 ;  /* 0x00000030250a7836 */ /* 0x004fe20000000000 */
[----:B------:R-:W-:Y:S01]  /*5940*/  PRMT R20, R17, 0x7632, R20 ;  /* 0x0000763211147816 */ /* 0x000fe20000000014 */
[----:B------:R-:W-:Y:S01]  /*5950*/  VIADD R11, R15, UR6 ;  /* 0x000000060f0b7c36 */ /* 0x000fe20008000000 */
[----:B------:R-:W-:-:S02]  /*5960*/  LEA.HI.X.SX32 R9, R9, R3, 0x1, P6 ;  /* 0x0000000309097211 */ /* 0x000fc400030f0eff */
[-C--:B------:R-:W-:Y:S01]  /*5970*/  LEA R14, P6, R15, R0.reuse, 0x1 ;  /* 0x000000000f0e7211 */ /* 0x080fe200078c08ff */
[----:B0-----:R-:W-:Y:S02]  /*5980*/  VIADD R12, R37, 0x31 ;  /* 0x00000031250c7836 */ /* 0x001fe40000000000 */
[----:B------:R0:W-:Y:S01]  /*5990*/  @P5 STG.E.U16 desc[UR8][R8.64], R20 ;  /* 0x0000001408005986 */ /* 0x0001e2000c101508 */
[-C--:B------:R-:W-:Y:S01]  /*59a0*/  LEA.HI.X.SX32 R15, R15, R3.reuse, 0x1, P6 ;  /* 0x000000030f0f7211 */ /* 0x080fe200030f0eff */
[C---:B------:R-:W-:Y:S01]  /*59b0*/  VIADD R13, R11.reuse, UR6 ;  /* 0x000000060b0d7c36 */ /* 0x040fe20008000000 */
[----:B------:R-:W-:Y:S02]  /*59c0*/  ISETP.LT.AND P5, PT, R10, UR15, !P0 ;  /* 0x0000000f0a007c0c */ /* 0x000fe4000c7a1270 */
[----:B------:R-:W-:Y:S01]  /*59d0*/  LEA R10, P6, R11, R0, 0x1 ;  /* 0x000000000b0a7211 */ /* 0x000fe200078c08ff */
[----:B------:R2:W-:Y:S01]  /*59e0*/  @P4 STG.E.U16 desc[UR8][R14.64], R18 ;  /* 0x000000120e004986 */ /* 0x0005e2000c101508 */
[----:B------:R-:W-:Y:S01]  /*59f0*/  ISETP.LT.AND P4, PT, R12, UR15, !P0 ;  /* 0x0000000f0c007c0c */ /* 0x000fe2000c781270 */
[----:B------:R-:W-:Y:S01]  /*5a00*/  VIADD R17, R13, UR6 ;  /* 0x000000060d117c36 */ /* 0x000fe20008000000 */
[----:B------:R-:W-:-:S02]  /*5a10*/  LEA.HI.X.SX32 R11, R11, R3, 0x1, P6 ;  /* 0x000000030b0b7211 */ /* 0x000fc400030f0eff */
[-C--:B------:R-:W-:Y:S01]  /*5a20*/  LEA R12, P6, R13, R0.reuse, 0x1 ;  /* 0x000000000d0c7211 */ /* 0x080fe200078c08ff */
[----:B0-----:R-:W-:Y:S02]  /*5a30*/  VIADD R9, R37, 0x33 ;  /* 0x0000003325097836 */ /* 0x001fe40000000000 */
[----:B------:R0:W-:Y:S01]  /*5a40*/  @P3 STG.E.U16 desc[UR8][R10.64], R21 ;  /* 0x000000150a003986 */ /* 0x0001e2000c101508 */
[----:B------:R-:W-:Y:S02]  /*5a50*/  LEA.HI.X.SX32 R13, R13, R3, 0x1, P6 ;  /* 0x000000030d0d7211 */ /* 0x000fe400030f0eff */
[C---:B------:R-:W-:Y:S01]  /*5a60*/  LEA R8, P6, R17.reuse, R0, 0x1 ;  /* 0x0000000011087211 */ /* 0x040fe200078c08ff */
[----:B--2---:R-:W-:Y:S01]  /*5a70*/  VIADD R15, R17, UR6 ;  /* 0x00000006110f7c36 */ /* 0x004fe20008000000 */
[----:B------:R-:W-:Y:S01]  /*5a80*/  ISETP.LT.AND P3, PT, R16, UR15, !P0 ;  /* 0x0000000f10007c0c */ /* 0x000fe2000c761270 */
[----:B------:R2:W-:Y:S01]  /*5a90*/  @P2 STG.E.U16 desc[UR8][R12.64], R19 ;  /* 0x000000130c002986 */ /* 0x0005e2000c101508 */
[----:B------:R-:W-:-:S02]  /*5aa0*/  ISETP.LT.AND P2, PT, R9, UR15, !P0 ;  /* 0x0000000f09007c0c */ /* 0x000fc4000c741270 */
[-C--:B------:R-:W-:Y:S02]  /*5ab0*/  LEA.HI.X.SX32 R9, R17, R3.reuse, 0x1, P6 ;  /* 0x0000000311097211 */ /* 0x080fe400030f0eff */
[CC--:B------:R-:W-:Y:S01]  /*5ac0*/  LEA R14, P6, R15.reuse, R0.reuse, 0x1 ;  /* 0x000000000f0e7211 */ /* 0x0c0fe200078c08ff */
[----:B0-----:R-:W-:Y:S02]  /*5ad0*/  VIADD R11, R15, UR6 ;  /* 0x000000060f0b7c36 */ /* 0x001fe40008000000 */
[----:B------:R-:W-:Y:S01]  /*5ae0*/  VIADD R10, R37, 0x34 ;  /* 0x00000034250a7836 */ /* 0x000fe20000000000 */
[----:B------:R-:W-:Y:S01]  /*5af0*/  LEA.HI.X.SX32 R15, R15, R3, 0x1, P6 ;  /* 0x000000030f0f7211 */ /* 0x000fe200030f0eff */
[C---:B------:R-:W-:Y:S01]  /*5b00*/  VIADD R18, R11.reuse, UR6 ;  /* 0x000000060b127c36 */ /* 0x040fe20008000000 */
[----:B------:R-:W-:Y:S02]  /*5b10*/  LEA R16, P6, R11, R0, 0x1 ;  /* 0x000000000b107211 */ /* 0x000fe400078c08ff */
[----:B--2---:R-:W-:-:S02]  /*5b20*/  PRMT R13, R19, 0x7632, R13 ;  /* 0x00007632130d7816 */ /* 0x004fc4000000000d */
[-C--:B------:R-:W-:Y:S02]  /*5b30*/  LEA.HI.X.SX32 R17, R11, R3.reuse, 0x1, P6 ;  /* 0x000000030b117211 */ /* 0x080fe400030f0eff */
[----:B------:R-:W-:Y:S01]  /*5b40*/  LEA R12, P6, R18, R0, 0x1 ;  /* 0x00000000120c7211 */ /* 0x000fe200078c08ff */
[----:B------:R0:W-:Y:S01]  /*5b50*/  @P1 STG.E.U16 desc[UR8][R8.64], R13 ;  /* 0x0000000d08001986 */ /* 0x0001e2000c101508 */
[----:B------:R-:W-:Y:S01]  /*5b60*/  ISETP.LT.AND P1, PT, R10, UR15, !P0 ;  /* 0x0000000f0a007c0c */ /* 0x000fe2000c721270 */
[----:B------:R-:W-:Y:S01]  /*5b70*/  VIADD R10, R37, 0x35 ;  /* 0x00000035250a7836 */ /* 0x000fe20000000000 */
[----:B-1----:R-:W-:Y:S01]  /*5b80*/  PRMT R20, R5, 0x7632, R20 ;  /* 0x0000763205147816 */ /* 0x002fe20000000014 */
[----:B------:R1:W-:Y:S03]  /*5b90*/  @P5 STG.E.U16 desc[UR8][R14.64], R4 ;  /* 0x000000040e005986 */ /* 0x0003e6000c101508 */
[----:B------:R-:W-:Y:S01]  /*5ba0*/  ISETP.LT.AND P5, PT, R10, UR15, !P0 ;  /* 0x0000000f0a007c0c */ /* 0x000fe2000c7a1270 */
[C---:B------:R-:W-:Y:S01]  /*5bb0*/  VIADD R10, R37.reuse, 0x36 ;  /* 0x00000036250a7836 */ /* 0x040fe20000000000 */
[C---:B0-----:R-:W-:Y:S01]  /*5bc0*/  LEA.HI.X.SX32 R13, R18.reuse, R3, 0x1, P6 ;  /* 0x00000003120d7211 */ /* 0x041fe200030f0eff */
[----:B------:R-:W-:Y:S01]  /*5bd0*/  VIADD R18, R18, UR6 ;  /* 0x0000000612127c36 */ /* 0x000fe20008000000 */
[----:B-1----:R-:W-:Y:S01]  /*5be0*/  PRMT R15, R4, 0x7632, R15 ;  /* 0x00007632040f7816 */ /* 0x002fe2000000000f */
[----:B------:R-:W-:-:S03]  /*5bf0*/  VIADD R4, R37, 0x37 ;  /* 0x0000003725047836 */ /* 0x000fc60000000000 */
[C---:B------:R-:W-:Y:S01]  /*5c00*/  LEA R14, P6, R18.reuse, R0, 0x1 ;  /* 0x00000000120e7211 */ /* 0x040fe200078c08ff */
[----:B------:R-:W-:Y:S01]  /*5c10*/  VIADD R19, R18, UR6 ;  /* 0x0000000612137c36 */ /* 0x000fe20008000000 */
[----:B------:R0:W-:Y:S01]  /*5c20*/  @P4 STG.E.U16 desc[UR8][R16.64], R15 ;  /* 0x0000000f10004986 */ /* 0x0001e2000c101508 */
[----:B------:R-:W-:-:S03]  /*5c30*/  ISETP.LT.AND P4, PT, R10, UR15, !P0 ;  /* 0x0000000f0a007c0c */ /* 0x000fc6000c781270 */
[----:B------:R1:W2:Y:S04]  /*5c40*/  LDS.128 R8, [R2+0x2000] ;  /* 0x0020000002087984 */ /* 0x0002a80000000c00 */
[----:B------:R3:W-:Y:S01]  /*5c50*/  @P3 STG.E.U16 desc[UR8][R12.64], R5 ;  /* 0x000000050c003986 */ /* 0x0007e2000c101508 */
[----:B------:R-:W-:Y:S01]  /*5c60*/  ISETP.LT.AND P3, PT, R4, UR15, !P0 ;  /* 0x0000000f04007c0c */ /* 0x000fe2000c761270 */
[----:B------:R-:W-:Y:S01]  /*5c70*/  VIADD R4, R37, 0x38 ;  /* 0x0000003825047836 */ /* 0x000fe20000000000 */
[----:B0-----:R-:W-:Y:S01]  /*5c80*/  LEA.HI.X.SX32 R15, R18, R3, 0x1, P6 ;  /* 0x00000003120f7211 */ /* 0x001fe200030f0eff */
[C---:B------:R-:W-:Y:S01]  /*5c90*/  VIADD R18, R19.reuse, UR6 ;  /* 0x0000000613127c36 */ /* 0x040fe20008000000 */
[----:B------:R-:W-:Y:S01]  /*5ca0*/  LEA R16, P6, R19, R0, 0x1 ;  /* 0x0000000013107211 */ /* 0x000fe200078c08ff */
[----:B-1----:R-:W-:-:S02]  /*5cb0*/  VIADD R2, R37, 0x3a ;  /* 0x0000003a25027836 */ /* 0x002fc40000000000 */
[----:B------:R0:W-:Y:S01]  /*5cc0*/  @P2 STG.E.U16 desc[UR8][R14.64], R20 ;  /* 0x000000140e002986 */ /* 0x0001e2000c101508 */
[-C--:B------:R-:W-:Y:S01]  /*5cd0*/  LEA.HI.X.SX32 R17, R19, R3.reuse, 0x1, P6 ;  /* 0x0000000313117211 */ /* 0x080fe200030f0eff */
[----:B---3--:R-:W-:Y:S01]  /*5ce0*/  VIADD R5, R37, 0x39 ;  /* 0x0000003925057836 */ /* 0x008fe20000000000 */
[----:B------:R-:W-:Y:S01]  /*5cf0*/  ISETP.LT.AND P2, PT, R4, UR15, !P0 ;  /* 0x0000000f04007c0c */ /* 0x000fe2000c741270 */
[C---:B------:R-:W-:Y:S01]  /*5d00*/  VIADD R13, R18.reuse, UR6 ;  /* 0x00000006120d7c36 */ /* 0x040fe20008000000 */
[CC--:B------:R-:W-:Y:S01]  /*5d10*/  LEA R4, P6, R18.reuse, R0.reuse, 0x1 ;  /* 0x0000000012047211 */ /* 0x0c0fe200078c08ff */
[----:B------:R1:W-:Y:S01]  /*5d20*/  @P1 STG.E.U16 desc[UR8][R16.64], R6 ;  /* 0x0000000610001986 */ /* 0x0003e2000c101508 */
[----:B------:R-:W-:Y:S02]  /*5d30*/  ISETP.LT.AND P1, PT, R5, UR15, !P0 ;  /* 0x0000000f05007c0c */ /* 0x000fe4000c721270 */
[----:B------:R-:W-:Y:S02]  /*5d40*/  LEA.HI.X.SX32 R5, R18, R3, 0x1, P6 ;  /* 0x0000000312057211 */ /* 0x000fe400030f0eff */
[C---:B------:R-:W-:Y:S01]  /*5d50*/  LEA R12, P6, R13.reuse, R0, 0x1 ;  /* 0x000000000d0c7211 */ /* 0x040fe200078c08ff */
[----:B0-----:R-:W-:Y:S01]  /*5d60*/  VIADD R15, R13, UR6 ;  /* 0x000000060d0f7c36 */ /* 0x001fe20008000000 */
[----:B------:R-:W-:-:S02]  /*5d70*/  PRMT R18, R7, 0x7632, R18 ;  /* 0x0000763207127816 */ /* 0x000fc40000000012 */
[-C--:B------:R-:W-:Y:S02]  /*5d80*/  LEA.HI.X.SX32 R13, R13, R3.reuse, 0x1, P6 ;  /* 0x000000030d0d7211 */ /* 0x080fe400030f0eff */
[C---:B------:R-:W-:Y:S02]  /*5d90*/  LEA R14, P6, R15.reuse, R0, 0x1 ;  /* 0x000000000f0e7211 */ /* 0x040fe400078c08ff */
[----:B-1----:R-:W-:Y:S01]  /*5da0*/  PRMT R17, R6, 0x7632, R17 ;  /* 0x0000763206117816 */ /* 0x002fe20000000011 */
[C---:B------:R-:W-:Y:S01]  /*5db0*/  VIADD R6, R15.reuse, UR6 ;  /* 0x000000060f067c36 */ /* 0x040fe20008000000 */
[----:B------:R-:W-:-:S03]  /*5dc0*/  LEA.HI.X.SX32 R15, R15, R3, 0x1, P6 ;  /* 0x000000030f0f7211 */ /* 0x000fc600030f0eff */
[----:B------:R0:W-:Y:S01]  /*5dd0*/  @P5 STG.E.U16 desc[UR8][R4.64], R17 ;  /* 0x0000001104005986 */ /* 0x0001e2000c101508 */
[----:B------:R-:W-:Y:S01]  /*5de0*/  ISETP.LT.AND P5, PT, R2, UR15, !P0 ;  /* 0x0000000f02007c0c */ /* 0x000fe2000c7a1270 */
[C---:B------:R-:W-:Y:S01]  /*5df0*/  VIADD R2, R37.reuse, 0x3b ;  /* 0x0000003b25027836 */ /* 0x040fe20000000000 */
[----:B------:R-:W-:Y:S01]  /*5e00*/  LEA R16, P6, R6, R0, 0x1 ;  /* 0x0000000006107211 */ /* 0x000fe200078c08ff */
[----:B------:R1:W-:Y:S03]  /*5e10*/  @P4 STG.E.U16 desc[UR8][R12.64], R7 ;  /* 0x000000070c004986 */ /* 0x0003e6000c101508 */
[----:B------:R-:W-:Y:S01]  /*5e20*/  ISETP.LT.AND P4, PT, R2, UR15, !P0 ;  /* 0x0000000f02007c0c */ /* 0x000fe2000c781270 */
[----:B------:R-:W-:Y:S01]  /*5e30*/  VIADD R2, R37, 0x3c ;  /* 0x0000003c25027836 */ /* 0x000fe20000000000 */
[----:B------:R3:W-:Y:S01]  /*5e40*/  @P3 STG.E.U16 desc[UR8][R14.64], R18 ;  /* 0x000000120e003986 */ /* 0x0007e2000c101508 */
[C---:B0-----:R-:W-:Y:S01]  /*5e50*/  VIADD R5, R6.reuse, UR6 ;  /* 0x0000000606057c36 */ /* 0x041fe20008000000 */
[----:B------:R-:W-:-:S02]  /*5e60*/  LEA.HI.X.SX32 R17, R6, R3, 0x1, P6 ;  /* 0x0000000306117211 */ /* 0x000fc400030f0eff */
[----:B------:R-:W-:Y:S01]  /*5e70*/  ISETP.LT.AND P3, PT, R2, UR15, !P0 ;  /* 0x0000000f02007c0c */ /* 0x000fe2000c761270 */
[C---:B-1----:R-:W-:Y:S01]  /*5e80*/  VIADD R7, R5.reuse, UR6 ;  /* 0x0000000605077c36 */ /* 0x042fe20008000000 */
[----:B------:R-:W-:Y:S01]  /*5e90*/  LEA R4, P6, R5, R0, 0x1 ;  /* 0x0000000005047211 */ /* 0x000fe200078c08ff */
[----:B------:R-:W-:Y:S01]  /*5ea0*/  VIADD R2, R37, 0x3d ;  /* 0x0000003d25027836 */ /* 0x000fe20000000000 */
[----:B--2---:R0:W-:Y:S01]  /*5eb0*/  @P2 STG.E.U16 desc[UR8][R16.64], R8 ;  /* 0x0000000810002986 */ /* 0x0041e2000c101508 */
[----:B------:R-:W-:Y:S01]  /*5ec0*/  VIADD R13, R7, UR6 ;  /* 0x00000006070d7c36 */ /* 0x000fe20008000000 */
[----:B------:R-:W-:Y:S01]  /*5ed0*/  LEA.HI.X.SX32 R5, R5, R3, 0x1, P6 ;  /* 0x0000000305057211 */ /* 0x000fe200030f0eff */
[----:B---3--:R-:W-:Y:S01]  /*5ee0*/  VIADD R18, R37, 0x3e ;  /* 0x0000003e25127836 */ /* 0x008fe20000000000 */
[----:B------:R-:W-:Y:S01]  /*5ef0*/  ISETP.LT.AND P2, PT, R2, UR15, !P0 ;  /* 0x0000000f02007c0c */ /* 0x000fe2000c741270 */
[----:B------:R-:W-:Y:S01]  /*5f00*/  VIADD R2, R13, UR6 ;  /* 0x000000060d027c36 */ /* 0x000fe20008000000 */
[----:B------:R-:W-:-:S02]  /*5f10*/  PRMT R15, R8, 0x7632, R15 ;  /* 0x00007632080f7816 */ /* 0x000fc4000000000f */
[-C--:B------:R-:W-:Y:S01]  /*5f20*/  LEA R6, P6, R7, R0.reuse, 0x1 ;  /* 0x0000000007067211 */ /* 0x080fe200078c08ff */
[C---:B------:R-:W-:Y:S02]  /*5f30*/  VIADD R19, R2.reuse, UR6 ;  /* 0x0000000602137c36 */ /* 0x040fe40008000000 */
[----:B------:R1:W-:Y:S01]  /*5f40*/  @P1 STG.E.U16 desc[UR8][R4.64], R15 ;  /* 0x0000000f04001986 */ /* 0x0003e2000c101508 */
[-C--:B------:R-:W-:Y:S01]  /*5f50*/  LEA R12, P1, R13, R0.reuse, 0x1 ;  /* 0x000000000d0c7211 */ /* 0x080fe200078208ff */
[----:B------:R-:W-:Y:S01]  /*5f60*/  VIADD R20, R19, UR6 ;  /* 0x0000000613147c36 */ /* 0x000fe20008000000 */
[-C--:B------:R-:W-:Y:S01]  /*5f70*/  LEA.HI.X.SX32 R7, R7, R3.reuse, 0x1, P6 ;  /* 0x0000000307077211 */ /* 0x080fe200030f0eff */
[----:B0-----:R-:W-:Y:S01]  /*5f80*/  VIADD R8, R37, 0x3f ;  /* 0x0000003f25087836 */ /* 0x001fe20000000000 */
[-C--:B------:R-:W-:Y:S01]  /*5f90*/  LEA R14, P6, R2, R0.reuse, 0x1 ;  /* 0x00000000020e7211 */ /* 0x080fe200078c08ff */
[C---:B------:R-:W-:Y:S01]  /*5fa0*/  VIADD R21, R20.reuse, UR6 ;  /* 0x0000000614157c36 */ /* 0x040fe20008000000 */
[----:B------:R-:W-:Y:S01]  /*5fb0*/  LEA.HI.X.SX32 R13, R13, R3, 0x1, P1 ;  /* 0x000000030d0d7211 */ /* 0x000fe200008f0eff */
[----:B------:R0:W-:Y:S01]  /*5fc0*/  @P5 STG.E.U16 desc[UR8][R6.64], R9 ;  /* 0x0000000906005986 */ /* 0x0001e2000c101508 */
[----:B-1----:R-:W-:-:S02]  /*5fd0*/  LEA R4, P1, R20, R0, 0x1 ;  /* 0x0000000014047211 */ /* 0x002fc400078208ff */
[-C--:B------:R-:W-:Y:S02]  /*5fe0*/  LEA.HI.X.SX32 R15, R2, R3.reuse, 0x1, P6 ;  /* 0x00000003020f7211 */ /* 0x080fe400030f0eff */
[C---:B------:R-:W-:Y:S02]  /*5ff0*/  LEA R16, P6, R19.reuse, R0, 0x1 ;  /* 0x0000000013107211 */ /* 0x040fe400078c08ff */
[-C--:B------:R-:W-:Y:S02]  /*6000*/  LEA.HI.X.SX32 R5, R20, R3.reuse, 0x1, P1 ;  /* 0x0000000314057211 */ /* 0x080fe400008f0eff */
[----:B------:R-:W-:Y:S02]  /*6010*/  ISETP.LT.AND P1, PT, R18, UR15, !P0 ;  /* 0x0000000f12007c0c */ /* 0x000fe4000c721270 */
[----:B------:R-:W-:Y:S02]  /*6020*/  ISETP.LT.AND P0, PT, R8, UR15, !P0 ;  /* 0x0000000f08007c0c */ /* 0x000fe4000c701270 */
[----:B------:R-:W-:-:S02]  /*6030*/  LEA.HI.X.SX32 R17, R19, R3, 0x1, P6 ;  /* 0x0000000313117211 */ /* 0x000fc400030f0eff */
[----:B------:R-:W-:Y:S02]  /*6040*/  LEA R2, P6, R21, R0, 0x1 ;  /* 0x0000000015027211 */ /* 0x000fe400078c08ff */
[----:B------:R-:W-:Y:S02]  /*6050*/  PRMT R0, R9, 0x7632, R0 ;  /* 0x0000763209007816 */ /* 0x000fe40000000000 */
[----:B------:R-:W-:Y:S02]  /*6060*/  PRMT R8, R10, 0x7632, R8 ;  /* 0x000076320a087816 */ /* 0x000fe40000000008 */
[----:B------:R-:W-:Y:S01]  /*6070*/  LEA.HI.X.SX32 R3, R21, R3, 0x1, P6 ;  /* 0x0000000315037211 */ /* 0x000fe200030f0eff */
[----:B------:R0:W-:Y:S04]  /*6080*/  @P4 STG.E.U16 desc[UR8][R12.64], R0 ;  /* 0x000000000c004986 */ /* 0x0001e8000c101508 */
[----:B------:R0:W-:Y:S04]  /*6090*/  @P3 STG.E.U16 desc[UR8][R14.64], R10 ;  /* 0x0000000a0e003986 */ /* 0x0001e8000c101508 */
[----:B------:R0:W-:Y:S04]  /*60a0*/  @P2 STG.E.U16 desc[UR8][R16.64], R8 ;  /* 0x0000000810002986 */ /* 0x0001e8000c101508 */
[----:B------:R0:W-:Y:S01]  /*60b0*/  @P1 STG.E.U16 desc[UR8][R4.64], R11 ;  /* 0x0000000b04001986 */ /* 0x0001e2000c101508 */
[----:B------:R-:W-:Y:S05]  /*60c0*/  @!P0 EXIT ;  /* 0x000000000000894d */ /* 0x000fea0003800000 */
[----:B0-----:R-:W-:-:S05]  /*60d0*/  PRMT R11, R11, 0x7632, R11 ;  /* 0x000076320b0b7816 */ /* 0x001fca000000000b */
[----:B------:R-:W-:Y:S01]  /*60e0*/  STG.E.U16 desc[UR8][R2.64], R11 ;  /* 0x0000000b02007986 */ /* 0x000fe2000c101508 */
[----:B------:R-:W-:Y:S05]  /*60f0*/  EXIT ;  /* 0x000000000000794d */ /* 0x000fea0003800000 */
.L_x_2:
[----:B------:R-:W-:-:S00]  /*6100*/  BRA `(.L_x_2) ;  /* 0xfffffffc00fc7947 */ /* 0x000fc0000383ffff */
[----:B------:R-:W-:-:S00]  /*6110*/  NOP ;  /* 0x0000000000007918 */ /* 0x000fc00000000000 */
        /* <DEDUP_REMOVED lines=14> */
.L_x_3:


//--------------------- .nv.shared.matmul_kernel  --------------------------
	.section	.nv.shared.matmul_kernel,"aw",@nobits
	.sectionflags	@""
	.align	16
	.zero		1024


//--------------------- .nv.shared.reserved.0     --------------------------
	.section	.nv.shared.reserved.0,"aw",@nobits
	.weak		__nv_reservedSMEM_offset_0_alias
	.size		__nv_reservedSMEM_offset_0_alias, 0, 64
	.other		__nv_reservedSMEM_offset_0_alias,@"STO_CUDA_RESERVED_SHARED STV_DEFAULT"
__nv_reservedSMEM_offset_0_alias:
	.zero		0
	.zero		64


//--------------------- .nv.constant0.matmul_kernel --------------------------
	.section	.nv.constant0.matmul_kernel,"a",@progbits
	.sectionflags	@""
	.align	4
.nv.constant0.matmul_kernel:
	.zero		976


//--------------------- SYMBOLS --------------------------

	.type		.nv.reservedSmem.offset0,@object
	.size		.nv.reservedSmem.offset0,0x4
	.type		.nv.reservedSmem.cap,@object
	.size		.nv.reservedSmem.cap,0x4
